	.headerflags	@"EF_CUDA_TEXMODE_UNIFIED EF_CUDA_64BIT_ADDRESS EF_CUDA_SM86 EF_CUDA_VIRTUAL_SM(EF_CUDA_SM86)"
	.elftype	@"ET_EXEC"


//--------------------- .nv.info                  --------------------------
	.section	.nv.info,"",@"SHT_CUDA_INFO"
	.align	4


	//----- nvinfo : EIATTR_REGCOUNT
	.align		4
        /*0000*/ 	.byte	0x04, 0x2f
        /*0002*/ 	.short	(.L_1 - .L_0)
	.align		4
.L_0:
        /*0004*/ 	.word	index@(chunk_scaled_dot_kkt_fwd_kernel)
        /*0008*/ 	.word	0x00000066


	//----- nvinfo : EIATTR_MAX_STACK_SIZE
	.align		4
.L_1:
        /*000c*/ 	.byte	0x04, 0x23
        /*000e*/ 	.short	(.L_3 - .L_2)
	.align		4
.L_2:
        /*0010*/ 	.word	index@(chunk_scaled_dot_kkt_fwd_kernel)
        /*0014*/ 	.word	0x00000000


	//----- nvinfo : EIATTR_MIN_STACK_SIZE
	.align		4
.L_3:
        /*0018*/ 	.byte	0x04, 0x12
        /*001a*/ 	.short	(.L_5 - .L_4)
	.align		4
.L_4:
        /*001c*/ 	.word	index@(chunk_scaled_dot_kkt_fwd_kernel)
        /*0020*/ 	.word	0x00000000


	//----- nvinfo : EIATTR_FRAME_SIZE
	.align		4
.L_5:
        /*0024*/ 	.byte	0x04, 0x11
        /*0026*/ 	.short	(.L_7 - .L_6)
	.align		4
.L_6:
        /*0028*/ 	.word	index@(chunk_scaled_dot_kkt_fwd_kernel)
        /*002c*/ 	.word	0x00000000
.L_7:


//--------------------- .nv.info.chunk_scaled_dot_kkt_fwd_kernel --------------------------
	.section	.nv.info.chunk_scaled_dot_kkt_fwd_kernel,"",@"SHT_CUDA_INFO"
	.align	4


	//----- nvinfo : EIATTR_CUDA_API_VERSION
	.align		4
        /*0000*/ 	.byte	0x04, 0x37
        /*0002*/ 	.short	(.L_9 - .L_8)
.L_8:
        /*0004*/ 	.word	0x0000007b


	//----- nvinfo : EIATTR_SW2861232_WAR
	.align		4
.L_9:
        /*0008*/ 	.byte	0x01, 0x35
	.zero		2


	//----- nvinfo : EIATTR_PARAM_CBANK
	.align		4
        /*000c*/ 	.byte	0x04, 0x0a
        /*000e*/ 	.short	(.L_11 - .L_10)
	.align		4
.L_10:
        /*0010*/ 	.word	index@(.nv.constant0.chunk_scaled_dot_kkt_fwd_kernel)
        /*0014*/ 	.short	0x0160
        /*0016*/ 	.short	0x002c


	//----- nvinfo : EIATTR_CBANK_PARAM_SIZE
	.align		4
.L_11:
        /*0018*/ 	.byte	0x03, 0x19
        /*001a*/ 	.short	0x002c


	//----- nvinfo : EIATTR_KPARAM_INFO
	.align		4
        /*001c*/ 	.byte	0x04, 0x17
        /*001e*/ 	.short	(.L_13 - .L_12)
.L_12:
        /*0020*/ 	.word	0x00000000
        /*0024*/ 	.short	0x0005
        /*0026*/ 	.short	0x0028
        /*0028*/ 	.byte	0x00, 0xf0, 0x11, 0x00


	//----- nvinfo : EIATTR_KPARAM_INFO
	.align		4
.L_13:
        /*002c*/ 	.byte	0x04, 0x17
        /*002e*/ 	.short	(.L_15 - .L_14)
.L_14:
        /*0030*/ 	.word	0x00000000
        /*0034*/ 	.short	0x0004
        /*0036*/ 	.short	0x0020
        /*0038*/ 	.byte	0x00, 0xf0, 0x21, 0x00


	//----- nvinfo : EIATTR_KPARAM_INFO
	.align		4
.L_15:
        /*003c*/ 	.byte	0x04, 0x17
        /*003e*/ 	.short	(.L_17 - .L_16)
.L_16:
        /*0040*/ 	.word	0x00000000
        /*0044*/ 	.short	0x0003
        /*0046*/ 	.short	0x0018
        /*0048*/ 	.byte	0x00, 0xf0, 0x21, 0x00


	//----- nvinfo : EIATTR_KPARAM_INFO
	.align		4
.L_17:
        /*004c*/ 	.byte	0x04, 0x17
        /*004e*/ 	.short	(.L_19 - .L_18)
.L_18:
        /*0050*/ 	.word	0x00000000
        /*0054*/ 	.short	0x0002
        /*0056*/ 	.short	0x0010
        /*0058*/ 	.byte	0x00, 0xf0, 0x21, 0x00


	//----- nvinfo : EIATTR_KPARAM_INFO
	.align		4
.L_19:
        /*005c*/ 	.byte	0x04, 0x17
        /*005e*/ 	.short	(.L_21 - .L_20)
.L_20:
        /*0060*/ 	.word	0x00000000
        /*0064*/ 	.short	0x0001
        /*0066*/ 	.short	0x0008
        /*0068*/ 	.byte	0x00, 0xf0, 0x21, 0x00


	//----- nvinfo : EIATTR_KPARAM_INFO
	.align		4
.L_21:
        /*006c*/ 	.byte	0x04, 0x17
        /*006e*/ 	.short	(.L_23 - .L_22)
.L_22:
        /*0070*/ 	.word	0x00000000
        /*0074*/ 	.short	0x0000
        /*0076*/ 	.short	0x0000
        /*0078*/ 	.byte	0x00, 0xf0, 0x21, 0x00


	//----- nvinfo : EIATTR_MAXREG_COUNT
	.align		4
.L_23:
        /*007c*/ 	.byte	0x03, 0x1b
        /*007e*/ 	.short	0x00ff


	//----- nvinfo : EIATTR_EXIT_INSTR_OFFSETS
	.align		4
        /*0080*/ 	.byte	0x04, 0x1c
        /*0082*/ 	.short	(.L_25 - .L_24)


	//   ....[0]....
.L_24:
        /*0084*/ 	.word	0x00003800


	//   ....[1]....
        /*0088*/ 	.word	0x00003890


	//----- nvinfo : EIATTR_MAX_THREADS
	.align		4
.L_25:
        /*008c*/ 	.byte	0x04, 0x05
        /*008e*/ 	.short	(.L_27 - .L_26)
.L_26:
        /*0090*/ 	.word	0x00000040
        /*0094*/ 	.word	0x00000001
        /*0098*/ 	.word	0x00000001
.L_27:


//--------------------- .nv.rel.action            --------------------------
	.section	.nv.rel.action,"",@"SHT_CUDA_RELOCINFO"
	.align	8
	.sectionentsize	8
        /*0000*/ 	.byte	0x73, 0x00, 0x00, 0x00, 0x00, 0x00, 0x00, 0x00, 0x00, 0x00, 0x00, 0x11, 0x25, 0x00, 0x05, 0x36


//--------------------- .nv.constant0.chunk_scaled_dot_kkt_fwd_kernel --------------------------
	.section	.nv.constant0.chunk_scaled_dot_kkt_fwd_kernel,"a",@progbits
	.align	4
.nv.constant0.chunk_scaled_dot_kkt_fwd_kernel:
	.zero		396


//--------------------- .text.chunk_scaled_dot_kkt_fwd_kernel --------------------------
	.section	.text.chunk_scaled_dot_kkt_fwd_kernel,"ax",@progbits
	.sectionflags	@"SHF_BARRIERS=1"
	.sectioninfo	@"SHI_REGISTERS=102"
	.align	128
        .global         chunk_scaled_dot_kkt_fwd_kernel
        .type           chunk_scaled_dot_kkt_fwd_kernel,@function
        .size           chunk_scaled_dot_kkt_fwd_kernel,(.L_x_1 - chunk_scaled_dot_kkt_fwd_kernel)
        .other          chunk_scaled_dot_kkt_fwd_kernel,@"STO_CUDA_ENTRY STV_DEFAULT"
chunk_scaled_dot_kkt_fwd_kernel:
.text.chunk_scaled_dot_kkt_fwd_kernel:
[----:B------:R-:W-:-:S02]  /*0000*/  IMAD.MOV.U32 R1, RZ, RZ, c[0x0][0x28] ;  /* 0x00000a00ff017624 */ /* 0x000fc400078e00ff */
[----:B------:R-:W1:Y:S01]  /*0010*/  S2R R2, SR_CTAID.X ;  /* 0x0000000000027919 */ /* 0x000e620000002500 */
[----:B------:R-:W-:Y:S01]  /*0020*/  IMAD.MOV.U32 R7, RZ, RZ, 0x4 ;  /* 0x00000004ff077424 */ /* 0x000fe200078e00ff */
[----:B------:R-:W-:Y:S01]  /*0030*/  ULDC.64 UR4, c[0x0][0x118] ;  /* 0x0000460000047ab9 */ /* 0x000fe20000000a00 */
[----:B-1----:R-:W-:-:S04]  /*0040*/  IMAD.SHL.U32 R2, R2, 0x2, RZ ;  /* 0x0000000202027824 */ /* 0x002fc800078e00ff */
[----:B------:R-:W-:-:S05]  /*0050*/  IMAD.WIDE R2, R2, R7, c[0x0][0x180] ;  /* 0x0000600002027625 */ /* 0x000fca00078e0207 */
[----:B------:R-:W2:Y:S04]  /*0060*/  LDG.E R6, [R2.64] ;  /* 0x0000000402067981 */ /* 0x000ea8000c1e1900 */
[----:B------:R-:W3:Y:S04]  /*0070*/  LDG.E R85, [R2.64+0x4] ;  /* 0x0000040402557981 */ /* 0x000ee8000c1e1900 */
[----:B------:R-:W1:Y:S04]  /*0080*/  S2R R81, SR_CTAID.Y ;  /* 0x0000000000517919 */ /* 0x000e680000002600 */
[----:B------:R-:W4:Y:S01]  /*0090*/  S2R R4, SR_TID.X ;  /* 0x0000000000047919 */ /* 0x000f220000002100 */
[----:B--2---:R-:W-:-:S05]  /*00a0*/  IMAD.WIDE R6, R6, R7, c[0x0][0x178] ;  /* 0x00005e0006067625 */ /* 0x004fca00078e0207 */
[----:B------:R3:W2:Y:S04]  /*00b0*/  LDG.E R86, [R6.64] ;  /* 0x0000000406567981 */ /* 0x0006a8000c1e1900 */
[----:B------:R3:W2:Y:S01]  /*00c0*/  LDG.E R5, [R6.64+0x4] ;  /* 0x0000040406057981 */ /* 0x0006a2000c1e1900 */
[----:B-1----:R-:W-:Y:S01]  /*00d0*/  SHF.R.S32.HI R0, RZ, 0x1f, R81 ;  /* 0x0000001fff007819 */ /* 0x002fe20000011451 */
[----:B------:R-:W-:-:S03]  /*00e0*/  IMAD.MOV.U32 R21, RZ, RZ, 0x2 ;  /* 0x00000002ff157424 */ /* 0x000fc600078e00ff */
[----:B------:R-:W-:-:S04]  /*00f0*/  LEA.HI R0, R0, R81, RZ, 0x4 ;  /* 0x0000005100007211 */ /* 0x000fc800078f20ff */
[----:B------:R-:W-:Y:S01]  /*0100*/  LOP3.LUT R0, R0, 0xfffffff0, RZ, 0xc0, !PT ;  /* 0xfffffff000007812 */ /* 0x000fe200078ec0ff */
[----:B---3--:R-:W-:Y:S01]  /*0110*/  IMAD.SHL.U32 R85, R85, 0x40, RZ ;  /* 0x0000004055557824 */ /* 0x008fe200078e00ff */
[----:B----4-:R-:W-:Y:S02]  /*0120*/  SHF.R.U32.HI R84, RZ, 0x2, R4 ;  /* 0x00000002ff547819 */ /* 0x010fe40000011604 */
[C---:B------:R-:W-:Y:S01]  /*0130*/  LOP3.LUT R83, R4.reuse, 0x20, RZ, 0xc0, !PT ;  /* 0x0000002004537812 */ /* 0x040fe200078ec0ff */
[----:B------:R-:W-:Y:S02]  /*0140*/  IMAD.IADD R81, R81, 0x1, -R0 ;  /* 0x0000000151517824 */ /* 0x000fe400078e0a00 */
[----:B------:R-:W-:Y:S01]  /*0150*/  IMAD.SHL.U32 R3, R4, 0x8, RZ ;  /* 0x0000000804037824 */ /* 0x000fe200078e00ff */
[----:B------:R-:W-:Y:S02]  /*0160*/  LOP3.LUT R7, R85, 0x3f, R4, 0xf8, !PT ;  /* 0x0000003f55077812 */ /* 0x000fe400078ef804 */
[----:B------:R-:W-:-:S02]  /*0170*/  SGXT.U32 R84, R84, 0x3 ;  /* 0x000000035454781a */ /* 0x000fc40000000000 */
[----:B------:R-:W-:Y:S02]  /*0180*/  SHF.R.U32.HI R39, RZ, 0x2, R83 ;  /* 0x00000002ff277819 */ /* 0x000fe40000011653 */
[----:B------:R-:W-:Y:S02]  /*0190*/  SHF.R.S32.HI R0, RZ, 0x1f, R85 ;  /* 0x0000001fff007819 */ /* 0x000fe40000011455 */
[C-C-:B------:R-:W-:Y:S02]  /*01a0*/  LOP3.LUT R6, R84.reuse, 0x10, R39.reuse, 0xfe, !PT ;  /* 0x0000001054067812 */ /* 0x140fe400078efe27 */
[C---:B------:R-:W-:Y:S02]  /*01b0*/  LOP3.LUT R2, R84.reuse, R39, RZ, 0xfc, !PT ;  /* 0x0000002754027212 */ /* 0x040fe400078efcff */
[----:B------:R-:W-:Y:S02]  /*01c0*/  LOP3.LUT R12, R39, 0x20, R84, 0xfe, !PT ;  /* 0x00000020270c7812 */ /* 0x000fe400078efe54 */
[----:B------:R-:W-:-:S02]  /*01d0*/  LOP3.LUT R14, R84, 0x30, R39, 0xfe, !PT ;  /* 0x00000030540e7812 */ /* 0x000fc400078efe27 */
[C---:B------:R-:W-:Y:S02]  /*01e0*/  LOP3.LUT R35, R85.reuse, R6, RZ, 0xfc, !PT ;  /* 0x0000000655237212 */ /* 0x040fe400078efcff */
[C---:B------:R-:W-:Y:S02]  /*01f0*/  LOP3.LUT R23, R85.reuse, R12, RZ, 0xfc, !PT ;  /* 0x0000000c55177212 */ /* 0x040fe400078efcff */
[----:B------:R-:W-:Y:S02]  /*0200*/  LOP3.LUT R31, R85, R14, RZ, 0xfc, !PT ;  /* 0x0000000e551f7212 */ /* 0x000fe400078efcff */
[----:B------:R-:W-:Y:S01]  /*0210*/  ISETP.GT.U32.AND P4, PT, R35, -0x1, PT ;  /* 0xffffffff2300780c */ /* 0x000fe20003f84070 */
[----:B------:R-:W-:Y:S01]  /*0220*/  IMAD.SHL.U32 R15, R23, 0x1000, RZ ;  /* 0x00001000170f7824 */ /* 0x000fe200078e00ff */
[----:B------:R-:W-:Y:S01]  /*0230*/  SHF.L.U64.HI R34, R35, 0xc, R0 ;  /* 0x0000000c23227819 */ /* 0x000fe20000010200 */
[----:B------:R-:W-:Y:S01]  /*0240*/  IMAD.SHL.U32 R36, R31, 0x1000, RZ ;  /* 0x000010001f247824 */ /* 0x000fe200078e00ff */
[----:B------:R-:W-:-:S02]  /*0250*/  ISETP.GT.U32.AND P1, PT, R23, -0x1, PT ;  /* 0xffffffff1700780c */ /* 0x000fc40003f24070 */
[----:B------:R-:W-:Y:S02]  /*0260*/  SHF.L.U64.HI R33, R31, 0xc, R0 ;  /* 0x0000000c1f217819 */ /* 0x000fe40000010200 */
[----:B------:R-:W-:Y:S02]  /*0270*/  PRMT R82, RZ, 0x7610, R82 ;  /* 0x00007610ff527816 */ /* 0x000fe40000000052 */
[----:B------:R-:W-:Y:S01]  /*0280*/  SHF.R.U32.HI R20, RZ, 0x3, R4 ;  /* 0x00000003ff147819 */ /* 0x000fe20000011604 */
[----:B------:R-:W-:Y:S02]  /*0290*/  IMAD.SHL.U32 R22, R4, 0x20, RZ ;  /* 0x0000002004167824 */ /* 0x000fe400078e00ff */
[----:B--2---:R-:W-:-:S04]  /*02a0*/  IMAD.SHL.U32 R10, R86, 0x10, RZ ;  /* 0x00000010560a7824 */ /* 0x004fc800078e00ff */
[----:B------:R-:W-:-:S06]  /*02b0*/  IMAD.WIDE R8, R10, R21, c[0x0][0x168] ;  /* 0x00005a000a087625 */ /* 0x000fcc00078e0215 */
[----:B------:R-:W-:-:S04]  /*02c0*/  IMAD.WIDE R8, R81, 0x2, R8 ;  /* 0x0000000251087825 */ /* 0x000fc800078e0208 */
[----:B------:R-:W-:Y:S01]  /*02d0*/  IMAD.IADD R81, R81, 0x1, R10 ;  /* 0x0000000151517824 */ /* 0x000fe200078e020a */
[----:B------:R-:W-:Y:S01]  /*02e0*/  LOP3.LUT R10, R3, 0x18, RZ, 0xc0, !PT ;  /* 0x00000018030a7812 */ /* 0x000fe200078ec0ff */
[----:B------:R-:W-:Y:S01]  /*02f0*/  IMAD.IADD R86, R5, 0x1, -R86 ;  /* 0x0000000105567824 */ /* 0x000fe200078e0a56 */
[C---:B------:R-:W-:Y:S02]  /*0300*/  LEA R8, P0, R7.reuse, R8, 0x5 ;  /* 0x0000000807087211 */ /* 0x040fe400078028ff */
[----:B------:R-:W-:Y:S02]  /*0310*/  LOP3.LUT R3, R4, 0x18, R3, 0x48, !PT ;  /* 0x0000001804037812 */ /* 0x000fe400078e4803 */
[C---:B------:R-:W-:Y:S02]  /*0320*/  LEA.HI.X R9, R7.reuse, R9, R0, 0x5, P0 ;  /* 0x0000000907097211 */ /* 0x040fe400000f2c00 */
[C---:B------:R-:W-:Y:S01]  /*0330*/  ISETP.GT.U32.AND P0, PT, R7.reuse, -0x1, PT ;  /* 0xffffffff0700780c */ /* 0x040fe20003f04070 */
[--C-:B------:R-:W-:Y:S01]  /*0340*/  IMAD R2, R2, 0x20, R3.reuse ;  /* 0x0000002002027824 */ /* 0x100fe200078e0203 */
[----:B------:R-:W-:Y:S01]  /*0350*/  ISETP.GE.U32.AND P2, PT, R7, R86, PT ;  /* 0x000000560700720c */ /* 0x000fe20003f46070 */
[----:B------:R-:W-:Y:S01]  /*0360*/  IMAD R5, R6, 0x20, R3 ;  /* 0x0000002006057824 */ /* 0x000fe200078e0203 */
[----:B------:R-:W-:Y:S01]  /*0370*/  LOP3.LUT R7, R85, R84, R39, 0xfe, !PT ;  /* 0x0000005455077212 */ /* 0x000fe200078efe27 */
[----:B------:R-:W-:-:S02]  /*0380*/  IMAD R18, R12, 0x20, R3 ;  /* 0x000000200c127824 */ /* 0x000fc400078e0203 */
[----:B------:R-:W-:Y:S01]  /*0390*/  IMAD R19, R14, 0x20, R3 ;  /* 0x000000200e137824 */ /* 0x000fe200078e0203 */
[----:B------:R-:W-:Y:S01]  /*03a0*/  SHF.R.S32.HI R3, RZ, 0x1f, R86 ;  /* 0x0000001fff037819 */ /* 0x000fe20000011456 */
[----:B------:R-:W-:Y:S01]  /*03b0*/  IMAD.WIDE.U32 R10, R10, 0x2, RZ ;  /* 0x000000020a0a7825 */ /* 0x000fe200078e00ff */
[----:B------:R-:W-:Y:S02]  /*03c0*/  ISETP.GE.U32.AND P3, PT, R35, R86, PT ;  /* 0x000000562300720c */ /* 0x000fe40003f66070 */
[----:B------:R-:W-:Y:S01]  /*03d0*/  ISETP.GE.AND.EX P2, PT, R0, R3, PT, P2 ;  /* 0x000000030000720c */ /* 0x000fe20003f46320 */
[----:B------:R-:W-:Y:S02]  /*03e0*/  IMAD.SHL.U32 R38, R7, 0x1000, RZ ;  /* 0x0000100007267824 */ /* 0x000fe400078e00ff */
[----:B------:R-:W-:Y:S01]  /*03f0*/  IMAD.SHL.U32 R32, R81, 0x80, RZ ;  /* 0x0000008051207824 */ /* 0x000fe200078e00ff */
[----:B------:R-:W-:Y:S01]  /*0400*/  ISETP.GT.U32.AND P5, PT, R7, -0x1, PT ;  /* 0xffffffff0700780c */ /* 0x000fe20003fa4070 */
[----:B------:R-:W-:Y:S01]  /*0410*/  IMAD.SHL.U32 R35, R35, 0x1000, RZ ;  /* 0x0000100023237824 */ /* 0x000fe200078e00ff */
[----:B------:R-:W-:-:S02]  /*0420*/  SHF.L.U64.HI R37, R7, 0xc, R0 ;  /* 0x0000000c07257819 */ /* 0x000fc40000010200 */
[-C--:B------:R-:W-:Y:S01]  /*0430*/  ISETP.GE.U32.AND P6, PT, R7, R86.reuse, PT ;  /* 0x000000560700720c */ /* 0x080fe20003fc6070 */
[----:B------:R-:W-:Y:S01]  /*0440*/  IMAD.WIDE R6, R32, R21, c[0x0][0x160] ;  /* 0x0000580020067625 */ /* 0x000fe200078e0215 */
[C---:B------:R-:W-:Y:S02]  /*0450*/  ISETP.GT.AND.EX P0, PT, R0.reuse, -0x1, !P2, P0 ;  /* 0xffffffff0000780c */ /* 0x040fe40005704300 */
[C---:B------:R-:W-:Y:S02]  /*0460*/  ISETP.GE.U32.AND P2, PT, R23.reuse, R86, PT ;  /* 0x000000561700720c */ /* 0x040fe40003f46070 */
[----:B------:R-:W-:Y:S02]  /*0470*/  SHF.L.U64.HI R23, R23, 0xc, R0 ;  /* 0x0000000c17177819 */ /* 0x000fe40000010200 */
[----:B------:R-:W-:Y:S02]  /*0480*/  ISETP.GE.AND.EX P2, PT, R0, R3, PT, P2 ;  /* 0x000000030000720c */ /* 0x000fe40003f46320 */
[----:B------:R-:W-:-:S02]  /*0490*/  LOP3.LUT R23, R23, R11, RZ, 0xfc, !PT ;  /* 0x0000000b17177212 */ /* 0x000fc400078efcff */
[C---:B------:R-:W-:Y:S02]  /*04a0*/  ISETP.GT.AND.EX P1, PT, R0.reuse, -0x1, !P2, P1 ;  /* 0xffffffff0000780c */ /* 0x040fe40005724310 */
[----:B------:R-:W-:Y:S01]  /*04b0*/  ISETP.GE.AND.EX P3, PT, R0, R3, PT, P3 ;  /* 0x000000030000720c */ /* 0x000fe20003f66330 */
[----:B------:R-:W-:Y:S01]  /*04c0*/  IMAD.SHL.U32 R80, R2, 0x2, RZ ;  /* 0x0000000202507824 */ /* 0x000fe200078e00ff */
[-C--:B------:R-:W-:Y:S01]  /*04d0*/  LOP3.LUT R27, R38, R10.reuse, RZ, 0xfc, !PT ;  /* 0x0000000a261b7212 */ /* 0x080fe200078efcff */
[----:B------:R1:W2:Y:S01]  /*04e0*/  @P0 LDG.E.U16 R82, [R8.64] ;  /* 0x0000000408520981 */ /* 0x0002a2000c1e1500 */
[-C--:B------:R-:W-:Y:S02]  /*04f0*/  LOP3.LUT R15, R15, R10.reuse, RZ, 0xfc, !PT ;  /* 0x0000000a0f0f7212 */ /* 0x080fe400078efcff */
[-C--:B------:R-:W-:Y:S02]  /*0500*/  LOP3.LUT R13, R35, R10.reuse, RZ, 0xfc, !PT ;  /* 0x0000000a230d7212 */ /* 0x080fe400078efcff */
[----:B------:R-:W-:-:S02]  /*0510*/  LOP3.LUT R17, R36, R10, RZ, 0xfc, !PT ;  /* 0x0000000a24117212 */ /* 0x000fc400078efcff */
[----:B------:R-:W-:Y:S02]  /*0520*/  ISETP.GT.AND.EX P3, PT, R0, -0x1, !P3, P4 ;  /* 0xffffffff0000780c */ /* 0x000fe40005f64340 */
[----:B------:R-:W-:Y:S02]  /*0530*/  LOP3.LUT R29, R37, R11, RZ, 0xfc, !PT ;  /* 0x0000000b251d7212 */ /* 0x000fe400078efcff */
[----:B------:R-:W-:Y:S02]  /*0540*/  IADD3 R10, P4, R6, R27, RZ ;  /* 0x0000001b060a7210 */ /* 0x000fe40007f9e0ff */
[----:B------:R-:W-:Y:S02]  /*0550*/  ISETP.GE.AND.EX P6, PT, R0, R3, PT, P6 ;  /* 0x000000030000720c */ /* 0x000fe40003fc6360 */
[-C--:B------:R-:W-:Y:S02]  /*0560*/  LOP3.LUT R25, R34, R11.reuse, RZ, 0xfc, !PT ;  /* 0x0000000b22197212 */ /* 0x080fe400078efcff */
[----:B------:R-:W-:Y:S01]  /*0570*/  LOP3.LUT R21, R33, R11, RZ, 0xfc, !PT ;  /* 0x0000000b21157212 */ /* 0x000fe200078efcff */
[----:B------:R-:W-:Y:S01]  /*0580*/  IMAD.X R11, R7, 0x1, R29, P4 ;  /* 0x00000001070b7824 */ /* 0x000fe200020e061d */
[----:B------:R-:W-:-:S02]  /*0590*/  IADD3 R14, P2, R6, R15, RZ ;  /* 0x0000000f060e7210 */ /* 0x000fc40007f5e0ff */
[----:B------:R-:W-:Y:S02]  /*05a0*/  ISETP.GE.U32.AND P4, PT, R31, R86, PT ;  /* 0x000000561f00720c */ /* 0x000fe40003f86070 */
[----:B------:R-:W-:Y:S01]  /*05b0*/  ISETP.GT.AND.EX P5, PT, R0, -0x1, !P6, P5 ;  /* 0xffffffff0000780c */ /* 0x000fe200077a4350 */
[----:B------:R-:W-:Y:S01]  /*05c0*/  IMAD.X R15, R7, 0x1, R23, P2 ;  /* 0x00000001070f7824 */ /* 0x000fe200010e0617 */
[----:B------:R-:W-:Y:S02]  /*05d0*/  IADD3 R12, P6, R6, R13, RZ ;  /* 0x0000000d060c7210 */ /* 0x000fe40007fde0ff */
[----:B------:R-:W-:Y:S02]  /*05e0*/  ISETP.GT.U32.AND P2, PT, R31, -0x1, PT ;  /* 0xffffffff1f00780c */ /* 0x000fe40003f44070 */
[----:B------:R-:W-:Y:S01]  /*05f0*/  ISETP.GE.AND.EX P4, PT, R0, R3, PT, P4 ;  /* 0x000000030000720c */ /* 0x000fe20003f86340 */
[----:B------:R-:W-:Y:S01]  /*0600*/  IMAD.X R13, R7, 0x1, R25, P6 ;  /* 0x00000001070d7824 */ /* 0x000fe200030e0619 */
[----:B------:R-:W-:-:S02]  /*0610*/  IADD3 R16, P6, R6, R17, RZ ;  /* 0x0000001106107210 */ /* 0x000fc40007fde0ff */
[----:B------:R-:W-:Y:S01]  /*0620*/  ISETP.GT.AND.EX P2, PT, R0, -0x1, !P4, P2 ;  /* 0xffffffff0000780c */ /* 0x000fe20006744320 */
[----:B------:R-:W-:Y:S02]  /*0630*/  IMAD.SHL.U32 R6, R18, 0x2, RZ ;  /* 0x0000000212067824 */ /* 0x000fe400078e00ff */
[----:B------:R-:W-:Y:S01]  /*0640*/  IMAD.X R17, R7, 0x1, R21, P6 ;  /* 0x0000000107117824 */ /* 0x000fe200030e0615 */
[----:B------:R3:W-:Y:S01]  /*0650*/  LDGSTS.E.BYPASS.128 [R80], [R10.64], P5 ;  /* 0x000000000a507fae */ /* 0x0007e2000a901c44 */
[----:B------:R-:W-:Y:S02]  /*0660*/  IMAD.SHL.U32 R7, R5, 0x2, RZ ;  /* 0x0000000205077824 */ /* 0x000fe400078e00ff */
[----:B------:R-:W-:-:S03]  /*0670*/  IMAD.SHL.U32 R2, R19, 0x2, RZ ;  /* 0x0000000213027824 */ /* 0x000fc600078e00ff */
[----:B------:R4:W-:Y:S04]  /*0680*/  LDGSTS.E.BYPASS.128 [R7], [R12.64], P3 ;  /* 0x000000000c077fae */ /* 0x0009e80009901c44 */
[----:B------:R4:W-:Y:S04]  /*0690*/  LDGSTS.E.BYPASS.128 [R6], [R14.64], P1 ;  /* 0x000000000e067fae */ /* 0x0009e80008901c44 */
[----:B------:R1:W-:Y:S04]  /*06a0*/  LDGSTS.E.BYPASS.128 [R2], [R16.64], P2 ;  /* 0x0000000010027fae */ /* 0x0003e80009101c44 */
[----:B------:R-:W0:Y:S01]  /*06b0*/  LDGDEPBAR ;  /* 0x00000000000079af */ /* 0x000e220000000000 */
[----:B------:R-:W-:-:S03]  /*06c0*/  SHF.R.U32.HI R5, RZ, 0x4, R4 ;  /* 0x00000004ff057819 */ /* 0x000fc60000011604 */
[----:B------:R-:W-:Y:S06]  /*06d0*/  BAR.SYNC 0x0 ;  /* 0x0000000000007b1d */ /* 0x000fec0000000000 */
[----:B------:R-:W-:Y:S01]  /*06e0*/  @!PT LDS RZ, [RZ] ;  /* 0x00000000fffff984 */ /* 0x000fe20000000800 */
[----:B------:R-:W-:Y:S01]  /*06f0*/  @!PT LDS RZ, [RZ] ;  /* 0x00000000fffff984 */ /* 0x000fe20000000800 */
[----:B------:R-:W-:Y:S01]  /*0700*/  @!PT LDS RZ, [RZ] ;  /* 0x00000000fffff984 */ /* 0x000fe20000000800 */
[----:B------:R3:W-:Y:S01]  /*0710*/  LDGSTS.E.BYPASS.128 [R80+0x1000], [R10.64+0x40], P5 ;  /* 0x010000400a507fae */ /* 0x0007e2000a901c44 */
[----:B------:R-:W-:-:S03]  /*0720*/  SHF.R.U32.HI R21, RZ, 0x1, R4 ;  /* 0x00000001ff157819 */ /* 0x000fc60000011604 */
[----:B------:R4:W-:Y:S01]  /*0730*/  LDGSTS.E.BYPASS.128 [R7+0x1000], [R12.64+0x40], P3 ;  /* 0x010000400c077fae */ /* 0x0009e20009901c44 */
[----:B------:R-:W-:-:S03]  /*0740*/  SHF.R.U32.HI R19, RZ, 0x4, R4 ;  /* 0x00000004ff137819 */ /* 0x000fc60000011604 */
[----:B------:R4:W-:Y:S01]  /*0750*/  LDGSTS.E.BYPASS.128 [R6+0x1000], [R14.64+0x40], P1 ;  /* 0x010000400e067fae */ /* 0x0009e20008901c44 */
[----:B------:R-:W-:-:S03]  /*0760*/  SGXT.U32 R18, R20, 0x1 ;  /* 0x000000011412781a */ /* 0x000fc60000000000 */
[----:B------:R4:W-:Y:S01]  /*0770*/  LDGSTS.E.BYPASS.128 [R2+0x1000], [R16.64+0x40], P2 ;  /* 0x0100004010027fae */ /* 0x0009e20009101c44 */
[----:B------:R-:W-:-:S03]  /*0780*/  SGXT.U32 R5, R5, 0x1 ;  /* 0x000000010505781a */ /* 0x000fc60000000000 */
[----:B------:R-:W0:Y:S01]  /*0790*/  LDGDEPBAR ;  /* 0x00000000000079af */ /* 0x000e220000000000 */
[----:B------:R-:W-:Y:S02]  /*07a0*/  SGXT.U32 R20, R21, 0x2 ;  /* 0x000000021514781a */ /* 0x000fe40000000000 */
[----:B---3--:R-:W-:Y:S02]  /*07b0*/  LOP3.LUT R10, R22, 0xe0, RZ, 0xe2, !PT ;  /* 0x000000e0160a7812 */ /* 0x008fe400078ee2ff */
[C---:B------:R-:W-:Y:S02]  /*07c0*/  LOP3.LUT R19, R18.reuse, 0x2, R19, 0xf8, !PT ;  /* 0x0000000212137812 */ /* 0x040fe400078ef813 */
[-C--:B-1----:R-:W-:Y:S02]  /*07d0*/  LOP3.LUT R8, R5, R20.reuse, RZ, 0x3c, !PT ;  /* 0x0000001405087212 */ /* 0x082fe400078e3cff */
[----:B------:R-:W-:Y:S01]  /*07e0*/  LOP3.LUT R9, R18, R20, RZ, 0x3c, !PT ;  /* 0x0000001412097212 */ /* 0x000fe200078e3cff */
[----:B------:R-:W-:-:S02]  /*07f0*/  IMAD R19, R19, 0x100, R10 ;  /* 0x0000010013137824 */ /* 0x000fc400078e020a */
[----:B----4-:R-:W-:Y:S02]  /*0800*/  IMAD R17, R5, 0x100, R10 ;  /* 0x0000010005117824 */ /* 0x010fe400078e020a */
[----:B------:R-:W-:Y:S02]  /*0810*/  IMAD.SHL.U32 R8, R8, 0x8, RZ ;  /* 0x0000000808087824 */ /* 0x000fe400078e00ff */
[----:B------:R-:W-:-:S03]  /*0820*/  IMAD.SHL.U32 R10, R9, 0x8, RZ ;  /* 0x00000008090a7824 */ /* 0x000fc600078e00ff */
[----:B------:R-:W-:Y:S02]  /*0830*/  LOP3.LUT R8, R8, R19, RZ, 0xfc, !PT ;  /* 0x0000001308087212 */ /* 0x000fe400078efcff */
[----:B------:R-:W-:-:S03]  /*0840*/  LOP3.LUT R10, R10, R17, RZ, 0xfc, !PT ;  /* 0x000000110a0a7212 */ /* 0x000fc600078efcff */
[----:B------:R-:W-:Y:S01]  /*0850*/  IMAD.SHL.U32 R72, R8, 0x2, RZ ;  /* 0x0000000208487824 */ /* 0x000fe200078e00ff */
[----:B------:R-:W-:-:S04]  /*0860*/  DEPBAR.LE SB0, 0x1 ;  /* 0x000080400000791a */ /* 0x000fc80000000000 */
[----:B------:R-:W-:Y:S01]  /*0870*/  IMAD.SHL.U32 R77, R10, 0x2, RZ ;  /* 0x000000020a4d7824 */ /* 0x000fe200078e00ff */
[----:B------:R-:W-:Y:S06]  /*0880*/  BAR.SYNC 0x0 ;  /* 0x0000000000007b1d */ /* 0x000fec0000000000 */
[----:B------:R-:W-:Y:S04]  /*0890*/  LDSM.16.M88.4 R28, [R72] ;  /* 0x00000000481c783b */ /* 0x000fe80000000200 */
[----:B------:R-:W1:Y:S04]  /*08a0*/  LDSM.16.M88.4 R12, [R77] ;  /* 0x000000004d0c783b */ /* 0x000e680000000200 */
[----:B------:R-:W3:Y:S01]  /*08b0*/  LDSM.16.M88.4 R8, [R77+0x400] ;  /* 0x000400004d08783b */ /* 0x000ee20000000200 */
[----:B------:R-:W-:-:S02]  /*08c0*/  LOP3.LUT R16, R20, 0x2, R5, 0x1e, !PT ;  /* 0x0000000214107812 */ /* 0x000fc400078e1e05 */
[----:B------:R-:W-:Y:S01]  /*08d0*/  LOP3.LUT R18, R20, 0x2, R18, 0x1e, !PT ;  /* 0x0000000214127812 */ /* 0x000fe200078e1e12 */
[----:B------:R-:W-:Y:S02]  /*08e0*/  LDSM.16.M88.4 R56, [R77+0xc00] ;  /* 0x000c00004d38783b */ /* 0x000fe40000000200 */
[----:B------:R-:W-:Y:S02]  /*08f0*/  IMAD.SHL.U32 R16, R16, 0x8, RZ ;  /* 0x0000000810107824 */ /* 0x000fe400078e00ff */
[----:B------:R-:W-:Y:S01]  /*0900*/  IMAD.SHL.U32 R18, R18, 0x8, RZ ;  /* 0x0000000812127824 */ /* 0x000fe200078e00ff */
[----:B------:R-:W-:Y:S02]  /*0910*/  LDSM.16.M88.4 R20, [R72+0x800] ;  /* 0x000800004814783b */ /* 0x000fe40000000200 */
[----:B------:R-:W-:Y:S02]  /*0920*/  LOP3.LUT R16, R16, R19, RZ, 0xfc, !PT ;  /* 0x0000001310107212 */ /* 0x000fe400078efcff */
[----:B------:R-:W-:-:S03]  /*0930*/  LOP3.LUT R18, R18, R17, RZ, 0xfc, !PT ;  /* 0x0000001112127212 */ /* 0x000fc600078efcff */
[----:B------:R-:W-:Y:S02]  /*0940*/  IMAD.SHL.U32 R76, R16, 0x2, RZ ;  /* 0x00000002104c7824 */ /* 0x000fe400078e00ff */
[----:B------:R-:W-:-:S03]  /*0950*/  IMAD.SHL.U32 R87, R18, 0x2, RZ ;  /* 0x0000000212577824 */ /* 0x000fc600078e00ff */
[----:B------:R-:W-:Y:S04]  /*0960*/  LDSM.16.M88.4 R60, [R76] ;  /* 0x000000004c3c783b */ /* 0x000fe80000000200 */
[----:B------:R-:W4:Y:S04]  /*0970*/  LDSM.16.M88.4 R52, [R87] ;  /* 0x000000005734783b */ /* 0x000f280000000200 */
[----:B------:R-:W4:Y:S04]  /*0980*/  LDSM.16.M88.4 R24, [R87+0x400] ;  /* 0x000400005718783b */ /* 0x000f280000000200 */
[----:B------:R-:W4:Y:S01]  /*0990*/  LDSM.16.M88.4 R16, [R76+0x800] ;  /* 0x000800004c10783b */ /* 0x000f220000000200 */
[C---:B-1----:R-:W5:Y:S08]  /*09a0*/  HMMA.16816.F32 R40, R28.reuse, R12, RZ ;  /* 0x0000000c1c28723c */ /* 0x042f7000000018ff */
[C---:B------:R-:W5:Y:S08]  /*09b0*/  HMMA.16816.F32 R48, R28.reuse, R14, RZ ;  /* 0x0000000e1c30723c */ /* 0x040f7000000018ff */
[C---:B---3--:R-:W5:Y:S08]  /*09c0*/  HMMA.16816.F32 R64, R28.reuse, R8, RZ ;  /* 0x000000081c40723c */ /* 0x048f7000000018ff */
[----:B------:R-:W5:Y:S08]  /*09d0*/  HMMA.16816.F32 R28, R28, R10, RZ ;  /* 0x0000000a1c1c723c */ /* 0x000f7000000018ff */
[C---:B----45:R-:W-:Y:S08]  /*09e0*/  HMMA.16816.F32 R40, R60.reuse, R52, R40 ;  /* 0x000000343c28723c */ /* 0x070ff00000001828 */
[C---:B------:R-:W-:Y:S08]  /*09f0*/  HMMA.16816.F32 R48, R60.reuse, R54, R48 ;  /* 0x000000363c30723c */ /* 0x040ff00000001830 */
[C---:B------:R-:W-:Y:S08]  /*0a00*/  HMMA.16816.F32 R64, R60.reuse, R24, R64 ;  /* 0x000000183c40723c */ /* 0x040ff00000001840 */
[----:B------:R5:W-:Y:S07]  /*0a10*/  HMMA.16816.F32 R60, R60, R26, R28 ;  /* 0x0000001a3c3c723c */ /* 0x000bee000000181c */
[----:B-----5:R-:W-:-:S05]  /*0a20*/  LOP3.LUT R28, R4, 0x3, RZ, 0xc0, !PT ;  /* 0x00000003041c7812 */ /* 0x020fca00078ec0ff */
[----:B------:R-:W-:Y:S01]  /*0a30*/  IMAD.WIDE.U32 R28, R28, 0x10, RZ ;  /* 0x000000101c1c7825 */ /* 0x000fe200078e00ff */
[----:B------:R-:W-:-:S04]  /*0a40*/  LOP3.LUT R30, R84, 0x20, R39, 0xfe, !PT ;  /* 0x00000020541e7812 */ /* 0x000fc800078efe27 */
[----:B------:R-:W-:Y:S02]  /*0a50*/  LOP3.LUT R38, R38, R28, RZ, 0xfc, !PT ;  /* 0x0000001c26267212 */ /* 0x000fe400078efcff */
[----:B------:R-:W-:Y:S02]  /*0a60*/  LOP3.LUT R31, R85, R30, RZ, 0xfc, !PT ;  /* 0x0000001e551f7212 */ /* 0x000fe400078efcff */
[----:B------:R-:W-:Y:S02]  /*0a70*/  LOP3.LUT R37, R37, R29, RZ, 0xfc, !PT ;  /* 0x0000001d25257212 */ /* 0x000fe400078efcff */
[----:B------:R-:W-:Y:S01]  /*0a80*/  IADD3 R94, P0, R38, c[0x0][0x160], RZ ;  /* 0x00005800265e7a10 */ /* 0x000fe20007f1e0ff */
[----:B------:R5:W5:Y:S01]  /*0a90*/  HMMA.16816.F32 R68, R20, R8, RZ ;  /* 0x000000081444723c */ /* 0x000b6200000018ff */
[C---:B------:R-:W-:Y:S01]  /*0aa0*/  SHF.L.U64.HI R73, R31.reuse, 0xc, R0 ;  /* 0x0000000c1f497819 */ /* 0x040fe20000010200 */
[----:B------:R-:W-:Y:S01]  /*0ab0*/  IMAD.SHL.U32 R31, R31, 0x1000, RZ ;  /* 0x000010001f1f7824 */ /* 0x000fe200078e00ff */
[----:B------:R-:W-:-:S02]  /*0ac0*/  IADD3.X R95, R37, c[0x0][0x164], RZ, P0, !PT ;  /* 0x00005900255f7a10 */ /* 0x000fc400007fe4ff */
[----:B------:R-:W-:Y:S02]  /*0ad0*/  IADD3 R30, P0, R94, 0x80, RZ ;  /* 0x000000805e1e7810 */ /* 0x000fe40007f1e0ff */
[-C--:B------:R-:W-:Y:S02]  /*0ae0*/  LOP3.LUT R35, R35, R28.reuse, RZ, 0xfc, !PT ;  /* 0x0000001c23237212 */ /* 0x080fe400078efcff */
[-C--:B------:R-:W-:Y:S01]  /*0af0*/  LOP3.LUT R90, R31, R28.reuse, RZ, 0xfc, !PT ;  /* 0x0000001c1f5a7212 */ /* 0x080fe200078efcff */
[----:B------:R-:W-:Y:S01]  /*0b00*/  IMAD.X R31, RZ, RZ, R95, P0 ;  /* 0x000000ffff1f7224 */ /* 0x000fe200000e065f */
[----:B------:R-:W5:Y:S01]  /*0b10*/  HMMA.16816.F32 R44, R20, R12, RZ ;  /* 0x0000000c142c723c */ /* 0x000f6200000018ff */
[----:B------:R-:W-:Y:S02]  /*0b20*/  LOP3.LUT R88, R36, R28, RZ, 0xfc, !PT ;  /* 0x0000001c24587212 */ /* 0x000fe400078efcff */
[----:B------:R-:W-:Y:S01]  /*0b30*/  LOP3.LUT R34, R34, R29, RZ, 0xfc, !PT ;  /* 0x0000001d22227212 */ /* 0x000fe200078efcff */
[----:B------:R-:W1:Y:S01]  /*0b40*/  LDSM.16.M88.4 R36, [R77+0x800] ;  /* 0x000800004d24783b */ /* 0x000e620000000200 */
[----:B------:R-:W-:-:S03]  /*0b50*/  IADD3 R92, P0, R35, c[0x0][0x160], RZ ;  /* 0x00005800235c7a10 */ /* 0x000fc60007f1e0ff */
[----:B------:R-:W5:Y:S01]  /*0b60*/  HMMA.16816.F32 R12, R20, R14, RZ ;  /* 0x0000000e140c723c */ /* 0x000f6200000018ff */
[----:B------:R-:W-:Y:S02]  /*0b70*/  IADD3.X R93, R34, c[0x0][0x164], RZ, P0, !PT ;  /* 0x00005900225d7a10 */ /* 0x000fe400007fe4ff */
[----:B-----5:R-:W-:Y:S02]  /*0b80*/  IADD3 R8, P0, R92, 0x80, RZ ;  /* 0x000000805c087810 */ /* 0x020fe40007f1e0ff */
[----:B------:R-:W-:-:S03]  /*0b90*/  LOP3.LUT R73, R73, R29, RZ, 0xfc, !PT ;  /* 0x0000001d49497212 */ /* 0x000fc600078efcff */
[----:B------:R-:W-:Y:S01]  /*0ba0*/  IMAD.X R9, RZ, RZ, R93, P0 ;  /* 0x000000ffff097224 */ /* 0x000fe200000e065d */
[----:B------:R-:W-:Y:S01]  /*0bb0*/  IADD3 R90, P0, R90, c[0x0][0x160], RZ ;  /* 0x000058005a5a7a10 */ /* 0x000fe20007f1e0ff */
[----:B------:R5:W-:Y:S02]  /*0bc0*/  HMMA.16816.F32 R68, R16, R24, R68 ;  /* 0x000000181044723c */ /* 0x000be40000001844 */
[----:B------:R-:W-:Y:S01]  /*0bd0*/  IMAD.WIDE R34, R32, 0x2, R8 ;  /* 0x0000000220227825 */ /* 0x000fe200078e0208 */
[----:B------:R-:W-:-:S04]  /*0be0*/  IADD3.X R91, R73, c[0x0][0x164], RZ, P0, !PT ;  /* 0x00005900495b7a10 */ /* 0x000fc800007fe4ff */
[----:B-----5:R-:W-:Y:S01]  /*0bf0*/  IADD3 R24, P0, R90, 0x80, RZ ;  /* 0x000000805a187810 */ /* 0x020fe20007f1e0ff */
[----:B------:R-:W5:Y:S01]  /*0c00*/  HMMA.16816.F32 R8, R20, R10, RZ ;  /* 0x0000000a1408723c */ /* 0x000f6200000018ff */
[----:B------:R-:W-:-:S03]  /*0c10*/  LOP3.LUT R33, R33, R29, RZ, 0xfc, !PT ;  /* 0x0000001d21217212 */ /* 0x000fc600078efcff */
[----:B------:R-:W-:Y:S01]  /*0c20*/  IMAD.X R25, RZ, RZ, R91, P0 ;  /* 0x000000ffff197224 */ /* 0x000fe200000e065b */
[----:B------:R-:W-:Y:S01]  /*0c30*/  IADD3 R88, P0, R88, c[0x0][0x160], RZ ;  /* 0x0000580058587a10 */ /* 0x000fe20007f1e0ff */
[----:B------:R-:W-:Y:S02]  /*0c40*/  IMAD.WIDE R74, R32, 0x2, R30 ;  /* 0x00000002204a7825 */ /* 0x000fe400078e021e */
[----:B------:R-:W-:Y:S01]  /*0c50*/  HMMA.16816.F32 R44, R16, R52, R44 ;  /* 0x00000034102c723c */ /* 0x000fe2000000182c */
[----:B------:R-:W3:Y:S01]  /*0c60*/  LDSM.16.M88.4 R28, [R87+0x800] ;  /* 0x00080000571c783b */ /* 0x000ee20000000200 */
[----:B------:R-:W-:Y:S02]  /*0c70*/  IADD3.X R89, R33, c[0x0][0x164], RZ, P0, !PT ;  /* 0x0000590021597a10 */ /* 0x000fe400007fe4ff */
[----:B------:R-:W-:-:S04]  /*0c80*/  IADD3 R78, P0, R88, 0x80, RZ ;  /* 0x00000080584e7810 */ /* 0x000fc80007f1e0ff */
[----:B------:R5:W-:Y:S02]  /*0c90*/  HMMA.16816.F32 R52, R16, R54, R12 ;  /* 0x000000361034723c */ /* 0x000be4000000180c */
[----:B-----5:R-:W4:Y:S01]  /*0ca0*/  LDSM.16.M88.4 R12, [R87+0xc00] ;  /* 0x000c0000570c783b */ /* 0x020f220000000200 */
[----:B------:R-:W-:-:S03]  /*0cb0*/  IMAD.X R79, RZ, RZ, R89, P0 ;  /* 0x000000ffff4f7224 */ /* 0x000fc600000e0659 */
[----:B------:R-:W-:Y:S06]  /*0cc0*/  BAR.SYNC 0x0 ;  /* 0x0000000000007b1d */ /* 0x000fec0000000000 */
[----:B------:R-:W-:Y:S01]  /*0cd0*/  @!PT LDS RZ, [RZ] ;  /* 0x00000000fffff984 */ /* 0x000fe20000000800 */
[----:B------:R-:W-:Y:S01]  /*0ce0*/  @!PT LDS RZ, [RZ] ;  /* 0x00000000fffff984 */ /* 0x000fe20000000800 */
[----:B------:R-:W-:Y:S01]  /*0cf0*/  @!PT LDS RZ, [RZ] ;  /* 0x00000000fffff984 */ /* 0x000fe20000000800 */
[----:B------:R1:W-:Y:S01]  /*0d00*/  LDGSTS.E.BYPASS.128 [R80], [R74.64], P5 ;  /* 0x000000004a507fae */ /* 0x0003e2000a901c44 */
[C---:B------:R-:W-:Y:S01]  /*0d10*/  IMAD.WIDE R78, R32.reuse, 0x2, R78 ;  /* 0x00000002204e7825 */ /* 0x040fe200078e024e */
[----:B------:R-:W-:Y:S02]  /*0d20*/  HMMA.16816.F32 R8, R16, R26, R8 ;  /* 0x0000001a1008723c */ /* 0x000fe40000001808 */
[----:B------:R2:W-:Y:S01]  /*0d30*/  LDGSTS.E.BYPASS.128 [R7], [R34.64], P3 ;  /* 0x0000000022077fae */ /* 0x0005e20009901c44 */
[----:B-1----:R-:W-:-:S05]  /*0d40*/  IMAD.WIDE R74, R32, 0x2, R24 ;  /* 0x00000002204a7825 */ /* 0x002fca00078e0218 */
[C---:B------:R-:W5:Y:S01]  /*0d50*/  HMMA.16816.F32 R24, R20.reuse, R36, RZ ;  /* 0x000000241418723c */ /* 0x040f6200000018ff */
[----:B------:R1:W-:Y:S04]  /*0d60*/  LDGSTS.E.BYPASS.128 [R6], [R74.64], P1 ;  /* 0x000000004a067fae */ /* 0x0003e80008901c44 */
[----:B------:R1:W-:Y:S03]  /*0d70*/  LDGSTS.E.BYPASS.128 [R2], [R78.64], P2 ;  /* 0x000000004e027fae */ /* 0x0003e60009101c44 */
[C---:B------:R-:W5:Y:S01]  /*0d80*/  HMMA.16816.F32 R36, R20.reuse, R38, RZ ;  /* 0x000000261424723c */ /* 0x040f6200000018ff */
[----:B------:R-:W0:Y:S07]  /*0d90*/  LDGDEPBAR ;  /* 0x00000000000079af */ /* 0x000e2e0000000000 */
[C---:B--2---:R-:W5:Y:S08]  /*0da0*/  HMMA.16816.F32 R32, R20.reuse, R56, RZ ;  /* 0x000000381420723c */ /* 0x044f7000000018ff */
[----:B------:R5:W5:Y:S08]  /*0db0*/  HMMA.16816.F32 R20, R20, R58, RZ ;  /* 0x0000003a1414723c */ /* 0x000b7000000018ff */
[----:B---3-5:R-:W-:Y:S01]  /*0dc0*/  HMMA.16816.F32 R24, R16, R28, R24 ;  /* 0x0000001c1018723c */ /* 0x028fe20000001818 */
[----:B------:R-:W-:-:S04]  /*0dd0*/  DEPBAR.LE SB0, 0x1 ;  /* 0x000080400000791a */ /* 0x000fc80000000000 */
[----:B------:R-:W-:Y:S06]  /*0de0*/  BAR.SYNC 0x0 ;  /* 0x0000000000007b1d */ /* 0x000fec0000000000 */
[C---:B------:R5:W-:Y:S01]  /*0df0*/  HMMA.16816.F32 R28, R16.reuse, R30, R36 ;  /* 0x0000001e101c723c */ /* 0x040be20000001824 */
[----:B------:R-:W-:Y:S04]  /*0e00*/  LDSM.16.M88.4 R56, [R72+0x1000] ;  /* 0x001000004838783b */ /* 0x000fe80000000200 */
[----:B-----5:R-:W2:Y:S03]  /*0e10*/  LDSM.16.M88.4 R36, [R77+0x1000] ;  /* 0x001000004d24783b */ /* 0x020ea60000000200 */
[C---:B----4-:R-:W-:Y:S08]  /*0e20*/  HMMA.16816.F32 R32, R16.reuse, R12, R32 ;  /* 0x0000000c1020723c */ /* 0x050ff00000001820 */
[----:B------:R5:W-:Y:S02]  /*0e30*/  HMMA.16816.F32 R16, R16, R14, R20 ;  /* 0x0000000e1010723c */ /* 0x000be40000001814 */
[----:B-----5:R-:W3:Y:S04]  /*0e40*/  LDSM.16.M88.4 R20, [R72+0x1800] ;  /* 0x001800004814783b */ /* 0x020ee80000000200 */
[----:B------:R-:W4:Y:S02]  /*0e50*/  LDSM.16.M88.4 R12, [R77+0x1400] ;  /* 0x001400004d0c783b */ /* 0x000f240000000200 */
[C---:B--2---:R-:W5:Y:S08]  /*0e60*/  HMMA.16816.F32 R40, R56.reuse, R36, R40 ;  /* 0x000000243828723c */ /* 0x044f700000001828 */
[----:B------:R-:W-:Y:S08]  /*0e70*/  HMMA.16816.F32 R48, R56, R38, R48 ;  /* 0x000000263830723c */ /* 0x000ff00000001830 */
[----:B---3--:R-:W5:Y:S08]  /*0e80*/  HMMA.16816.F32 R44, R20, R36, R44 ;  /* 0x00000024142c723c */ /* 0x008f70000000182c */
[C---:B----4-:R-:W-:Y:S08]  /*0e90*/  HMMA.16816.F32 R64, R56.reuse, R12, R64 ;  /* 0x0000000c3840723c */ /* 0x050ff00000001840 */
[----:B------:R5:W-:Y:S02]  /*0ea0*/  HMMA.16816.F32 R60, R56, R14, R60 ;  /* 0x0000000e383c723c */ /* 0x000be4000000183c */
[----:B-----5:R-:W-:Y:S06]  /*0eb0*/  LDSM.16.M88.4 R56, [R76+0x1000] ;  /* 0x001000004c38783b */ /* 0x020fec0000000200 */
[C---:B------:R-:W-:Y:S08]  /*0ec0*/  HMMA.16816.F32 R68, R20.reuse, R12, R68 ;  /* 0x0000000c1444723c */ /* 0x040ff00000001844 */
[C---:B------:R5:W5:Y:S02]  /*0ed0*/  HMMA.16816.F32 R52, R20.reuse, R38, R52 ;  /* 0x000000261434723c */ /* 0x040b640000001834 */
[----:B-----5:R-:W2:Y:S06]  /*0ee0*/  LDSM.16.M88.4 R36, [R87+0x1000] ;  /* 0x001000005724783b */ /* 0x020eac0000000200 */
[----:B------:R5:W5:Y:S02]  /*0ef0*/  HMMA.16816.F32 R12, R20, R14, R8 ;  /* 0x0000000e140c723c */ /* 0x000b640000001808 */
[----:B-----5:R-:W3:Y:S06]  /*0f00*/  LDSM.16.M88.4 R8, [R76+0x1800] ;  /* 0x001800004c08783b */ /* 0x020eec0000000200 */
[-C--:B--2---:R-:W-:Y:S08]  /*0f10*/  HMMA.16816.F32 R40, R56, R36.reuse, R40 ;  /* 0x000000243828723c */ /* 0x084ff00000001828 */
[----:B---3--:R-:W-:Y:S08]  /*0f20*/  HMMA.16816.F32 R44, R8, R36, R44 ;  /* 0x00000024082c723c */ /* 0x008ff0000000182c */
[-C--:B------:R-:W-:Y:S08]  /*0f30*/  HMMA.16816.F32 R48, R56, R38.reuse, R48 ;  /* 0x000000263830723c */ /* 0x080ff00000001830 */
[----:B------:R5:W-:Y:S02]  /*0f40*/  HMMA.16816.F32 R52, R8, R38, R52 ;  /* 0x000000260834723c */ /* 0x000be40000001834 */
[----:B-----5:R-:W2:Y:S06]  /*0f50*/  LDSM.16.M88.4 R36, [R87+0x1400] ;  /* 0x001400005724783b */ /* 0x020eac0000000200 */
[C---:B--2---:R-:W-:Y:S08]  /*0f60*/  HMMA.16816.F32 R64, R56.reuse, R36, R64 ;  /* 0x000000243840723c */ /* 0x044ff00000001840 */
[----:B------:R5:W-:Y:S02]  /*0f70*/  HMMA.16816.F32 R60, R56, R38, R60 ;  /* 0x00000026383c723c */ /* 0x000be4000000183c */
[----:B-----5:R-:W2:Y:S06]  /*0f80*/  LDSM.16.M88.4 R56, [R77+0x1800] ;  /* 0x001800004d38783b */ /* 0x020eac0000000200 */
[C---:B--2---:R-:W5:Y:S08]  /*0f90*/  HMMA.16816.F32 R24, R20.reuse, R56, R24 ;  /* 0x000000381418723c */ /* 0x044f700000001818 */
[C---:B------:R5:W5:Y:S02]  /*0fa0*/  HMMA.16816.F32 R28, R20.reuse, R58, R28 ;  /* 0x0000003a141c723c */ /* 0x040b64000000181c */
[----:B-----5:R-:W2:Y:S06]  /*0fb0*/  LDSM.16.M88.4 R56, [R77+0x1c00] ;  /* 0x001c00004d38783b */ /* 0x020eac0000000200 */
[C---:B--2---:R-:W5:Y:S08]  /*0fc0*/  HMMA.16816.F32 R32, R20.reuse, R56, R32 ;  /* 0x000000381420723c */ /* 0x044f700000001820 */
[----:B------:R5:W5:Y:S02]  /*0fd0*/  HMMA.16816.F32 R16, R20, R58, R16 ;  /* 0x0000003a1410723c */ /* 0x000b640000001810 */
[----:B-----5:R-:W2:Y:S01]  /*0fe0*/  LDSM.16.M88.4 R20, [R87+0x1800] ;  /* 0x001800005714783b */ /* 0x020ea20000000200 */
[----:B------:R-:W-:-:S05]  /*0ff0*/  IADD3 RZ, P0, R92, 0xc0, RZ ;  /* 0x000000c05cff7810 */ /* 0x000fca0007f1e0ff */
[C---:B------:R5:W-:Y:S07]  /*1000*/  HMMA.16816.F32 R12, R8.reuse, R38, R12 ;  /* 0x00000026080c723c */ /* 0x040bee000000180c */
[----:B-----5:R-:W-:Y:S01]  /*1010*/  IMAD.SHL.U32 R39, R81, 0x80, RZ ;  /* 0x0000008051277824 */ /* 0x020fe200078e00ff */
[----:B------:R5:W5:Y:S01]  /*1020*/  HMMA.16816.F32 R68, R8, R36, R68 ;  /* 0x000000240844723c */ /* 0x000b620000001844 */
[----:B------:R-:W-:-:S06]  /*1030*/  IADD3 R56, R94, 0xc0, RZ ;  /* 0x000000c05e387810 */ /* 0x000fcc0007ffe0ff */
[----:B-----5:R-:W-:Y:S01]  /*1040*/  IADD3 R36, R92, 0xc0, RZ ;  /* 0x000000c05c247810 */ /* 0x020fe20007ffe0ff */
[----:B------:R-:W-:Y:S01]  /*1050*/  IMAD.X R37, RZ, RZ, R93, P0 ;  /* 0x000000ffff257224 */ /* 0x000fe200000e065d */
[C---:B--2---:R5:W-:Y:S07]  /*1060*/  HMMA.16816.F32 R24, R8.reuse, R20, R24 ;  /* 0x000000140818723c */ /* 0x044bee0000001818 */
[----:B-----5:R-:W-:Y:S01]  /*1070*/  IADD3 R20, P6, R88, 0xc0, RZ ;  /* 0x000000c058147810 */ /* 0x020fe20007fde0ff */
[----:B------:R5:W-:Y:S07]  /*1080*/  HMMA.16816.F32 R28, R8, R22, R28 ;  /* 0x00000016081c723c */ /* 0x000bee000000181c */
[----:B-----5:R-:W-:Y:S01]  /*1090*/  IADD3 R22, P4, R90, 0xc0, RZ ;  /* 0x000000c05a167810 */ /* 0x020fe20007f9e0ff */
[----:B------:R-:W-:-:S04]  /*10a0*/  IMAD.X R21, RZ, RZ, R89, P6 ;  /* 0x000000ffff157224 */ /* 0x000fc800030e0659 */
[----:B------:R-:W-:Y:S01]  /*10b0*/  IMAD.X R23, RZ, RZ, R91, P4 ;  /* 0x000000ffff177224 */ /* 0x000fe200020e065b */
[----:B------:R-:W-:Y:S01]  /*10c0*/  IADD3 RZ, P6, R94, 0xc0, RZ ;  /* 0x000000c05eff7810 */ /* 0x000fe20007fde0ff */
[----:B-1----:R-:W-:-:S04]  /*10d0*/  IMAD.WIDE R78, R39, 0x2, R20 ;  /* 0x00000002274e7825 */ /* 0x002fc800078e0214 */
[C---:B------:R-:W-:Y:S02]  /*10e0*/  IMAD.WIDE R74, R39.reuse, 0x2, R22 ;  /* 0x00000002274a7825 */ /* 0x040fe400078e0216 */
[----:B------:R-:W1:Y:S02]  /*10f0*/  LDSM.16.M88.4 R20, [R87+0x1c00] ;  /* 0x001c00005714783b */ /* 0x000e640000000200 */
[----:B------:R-:W-:Y:S02]  /*1100*/  IMAD.X R57, RZ, RZ, R95, P6 ;  /* 0x000000ffff397224 */ /* 0x000fe400030e065f */
[----:B------:R-:W-:-:S04]  /*1110*/  IMAD.WIDE R98, R39, 0x2, R36 ;  /* 0x0000000227627825 */ /* 0x000fc800078e0224 */
[C---:B------:R-:W-:Y:S01]  /*1120*/  IMAD.WIDE R96, R39.reuse, 0x2, R56 ;  /* 0x0000000227607825 */ /* 0x040fe200078e0238 */
[----:B------:R-:W-:Y:S06]  /*1130*/  BAR.SYNC 0x0 ;  /* 0x0000000000007b1d */ /* 0x000fec0000000000 */
[----:B------:R-:W-:Y:S01]  /*1140*/  @!PT LDS RZ, [RZ] ;  /* 0x00000000fffff984 */ /* 0x000fe20000000800 */
[----:B------:R-:W-:Y:S01]  /*1150*/  @!PT LDS RZ, [RZ] ;  /* 0x00000000fffff984 */ /* 0x000fe20000000800 */
[----:B------:R-:W-:Y:S01]  /*1160*/  @!PT LDS RZ, [RZ] ;  /* 0x00000000fffff984 */ /* 0x000fe20000000800 */
[----:B------:R2:W-:Y:S04]  /*1170*/  LDGSTS.E.BYPASS.128 [R80+0x1000], [R96.64], P5 ;  /* 0x0100000060507fae */ /* 0x0005e8000a901c44 */
[----:B------:R3:W-:Y:S04]  /*1180*/  LDGSTS.E.BYPASS.128 [R7+0x1000], [R98.64], P3 ;  /* 0x0100000062077fae */ /* 0x0007e80009901c44 */
[----:B------:R4:W-:Y:S04]  /*1190*/  LDGSTS.E.BYPASS.128 [R6+0x1000], [R74.64], P1 ;  /* 0x010000004a067fae */ /* 0x0009e80008901c44 */
[----:B------:R1:W-:Y:S04]  /*11a0*/  LDGSTS.E.BYPASS.128 [R2+0x1000], [R78.64], P2 ;  /* 0x010000004e027fae */ /* 0x0003e80009101c44 */
[----:B------:R-:W0:Y:S01]  /*11b0*/  LDGDEPBAR ;  /* 0x00000000000079af */ /* 0x000e220000000000 */
[----:B------:R-:W-:-:S04]  /*11c0*/  IMAD.WIDE R90, R39, 0x2, R90 ;  /* 0x00000002275a7825 */ /* 0x000fc800078e025a */
[C---:B------:R-:W-:Y:S01]  /*11d0*/  IMAD.WIDE R94, R39.reuse, 0x2, R94 ;  /* 0x00000002275e7825 */ /* 0x040fe200078e025e */
[----:B-1----:R-:W-:Y:S03]  /*11e0*/  HMMA.16816.F32 R32, R8, R20, R32 ;  /* 0x000000140820723c */ /* 0x002fe60000001820 */
[----:B------:R-:W-:-:S04]  /*11f0*/  IMAD.WIDE R92, R39, 0x2, R92 ;  /* 0x00000002275c7825 */ /* 0x000fc800078e025c */
[----:B------:R-:W-:Y:S01]  /*1200*/  IMAD.WIDE R88, R39, 0x2, R88 ;  /* 0x0000000227587825 */ /* 0x000fe200078e0258 */
[----:B------:R5:W-:Y:S01]  /*1210*/  HMMA.16816.F32 R8, R8, R22, R16 ;  /* 0x000000160808723c */ /* 0x000be20000001810 */
[----:B------:R-:W-:-:S04]  /*1220*/  DEPBAR.LE SB0, 0x1 ;  /* 0x000080400000791a */ /* 0x000fc80000000000 */
[----:B------:R-:W-:Y:S06]  /*1230*/  BAR.SYNC 0x0 ;  /* 0x0000000000007b1d */ /* 0x000fec0000000000 */
[----:B------:R-:W-:Y:S04]  /*1240*/  LDSM.16.M88.4 R56, [R72] ;  /* 0x000000004838783b */ /* 0x000fe80000000200 */
[----:B-----5:R-:W-:Y:S04]  /*1250*/  LDSM.16.M88.4 R16, [R72+0x800] ;  /* 0x000800004810783b */ /* 0x020fe80000000200 */
[----:B------:R-:W1:Y:S04]  /*1260*/  LDSM.16.M88.4 R20, [R77+0x400] ;  /* 0x000400004d14783b */ /* 0x000e680000000200 */
[----:B------:R-:W2:Y:S01]  /*1270*/  LDSM.16.M88.4 R36, [R77] ;  /* 0x000000004d24783b */ /* 0x000ea20000000200 */
[C---:B-1----:R-:W-:Y:S08]  /*1280*/  HMMA.16816.F32 R64, R56.reuse, R20, R64 ;  /* 0x000000143840723c */ /* 0x042ff00000001840 */
[----:B------:R-:W-:Y:S08]  /*1290*/  HMMA.16816.F32 R60, R56, R22, R60 ;  /* 0x00000016383c723c */ /* 0x000ff0000000183c */
[----:B------:R-:W-:Y:S08]  /*12a0*/  HMMA.16816.F32 R68, R16, R20, R68 ;  /* 0x000000141044723c */ /* 0x000ff00000001844 */
[-C--:B--2---:R-:W5:Y:S08]  /*12b0*/  HMMA.16816.F32 R40, R56, R36.reuse, R40 ;  /* 0x000000243828723c */ /* 0x084f700000001828 */
[----:B------:R-:W5:Y:S08]  /*12c0*/  HMMA.16816.F32 R44, R16, R36, R44 ;  /* 0x00000024102c723c */ /* 0x000f70000000182c */
[-C--:B------:R5:W5:Y:S02]  /*12d0*/  HMMA.16816.F32 R48, R56, R38.reuse, R48 ;  /* 0x000000263830723c */ /* 0x080b640000001830 */
[----:B-----5:R-:W-:Y:S06]  /*12e0*/  LDSM.16.M88.4 R56, [R87] ;  /* 0x000000005738783b */ /* 0x020fec0000000200 */
[C---:B------:R5:W5:Y:S02]  /*12f0*/  HMMA.16816.F32 R52, R16.reuse, R38, R52 ;  /* 0x000000261034723c */ /* 0x040b640000001834 */
[----:B-----5:R-:W1:Y:S06]  /*1300*/  LDSM.16.M88.4 R36, [R76] ;  /* 0x000000004c24783b */ /* 0x020e6c0000000200 */
[----:B------:R5:W5:Y:S02]  /*1310*/  HMMA.16816.F32 R20, R16, R22, R12 ;  /* 0x000000161014723c */ /* 0x000b64000000180c */
[----:B-----5:R-:W2:Y:S06]  /*1320*/  LDSM.16.M88.4 R12, [R76+0x800] ;  /* 0x000800004c0c783b */ /* 0x020eac0000000200 */
[-C--:B-1----:R-:W-:Y:S08]  /*1330*/  HMMA.16816.F32 R40, R36, R56.reuse, R40 ;  /* 0x000000382428723c */ /* 0x082ff00000001828 */
[----:B--2---:R-:W-:Y:S08]  /*1340*/  HMMA.16816.F32 R44, R12, R56, R44 ;  /* 0x000000380c2c723c */ /* 0x004ff0000000182c */
[-C--:B------:R-:W-:Y:S08]  /*1350*/  HMMA.16816.F32 R48, R36, R58.reuse, R48 ;  /* 0x0000003a2430723c */ /* 0x080ff00000001830 */
[----:B------:R5:W-:Y:S02]  /*1360*/  HMMA.16816.F32 R52, R12, R58, R52 ;  /* 0x0000003a0c34723c */ /* 0x000be40000001834 */
[----:B-----5:R-:W1:Y:S06]  /*1370*/  LDSM.16.M88.4 R56, [R87+0x400] ;  /* 0x000400005738783b */ /* 0x020e6c0000000200 */
[C---:B-1----:R-:W-:Y:S08]  /*1380*/  HMMA.16816.F32 R64, R36.reuse, R56, R64 ;  /* 0x000000382440723c */ /* 0x042ff00000001840 */
[----:B------:R5:W-:Y:S02]  /*1390*/  HMMA.16816.F32 R60, R36, R58, R60 ;  /* 0x0000003a243c723c */ /* 0x000be4000000183c */
[----:B-----5:R-:W1:Y:S06]  /*13a0*/  LDSM.16.M88.4 R36, [R77+0x800] ;  /* 0x000800004d24783b */ /* 0x020e6c0000000200 */
[C---:B-1----:R-:W5:Y:S08]  /*13b0*/  HMMA.16816.F32 R24, R16.reuse, R36, R24 ;  /* 0x000000241018723c */ /* 0x042f700000001818 */
[C---:B------:R5:W5:Y:S02]  /*13c0*/  HMMA.16816.F32 R28, R16.reuse, R38, R28 ;  /* 0x00000026101c723c */ /* 0x040b64000000181c */
[----:B-----5:R-:W1:Y:S06]  /*13d0*/  LDSM.16.M88.4 R36, [R77+0xc00] ;  /* 0x000c00004d24783b */ /* 0x020e6c0000000200 */
[C---:B-1----:R-:W5:Y:S08]  /*13e0*/  HMMA.16816.F32 R32, R16.reuse, R36, R32 ;  /* 0x000000241020723c */ /* 0x042f700000001820 */
[----:B------:R5:W5:Y:S02]  /*13f0*/  HMMA.16816.F32 R8, R16, R38, R8 ;  /* 0x000000261008723c */ /* 0x000b640000001808 */
[----:B-----5:R-:W1:Y:S04]  /*1400*/  LDSM.16.M88.4 R36, [R87+0x800] ;  /* 0x000800005724783b */ /* 0x020e680000000200 */
[----:B------:R-:W2:Y:S04]  /*1410*/  LDSM.16.M88.4 R16, [R87+0xc00] ;  /* 0x000c00005710783b */ /* 0x000ea80000000200 */
[----:B------:R-:W-:Y:S06]  /*1420*/  BAR.SYNC 0x0 ;  /* 0x0000000000007b1d */ /* 0x000fec0000000000 */
[----:B------:R-:W-:Y:S01]  /*1430*/  @!PT LDS RZ, [RZ] ;  /* 0x00000000fffff984 */ /* 0x000fe20000000800 */
[----:B------:R-:W-:Y:S01]  /*1440*/  @!PT LDS RZ, [RZ] ;  /* 0x00000000fffff984 */ /* 0x000fe20000000800 */
[----:B------:R-:W-:Y:S01]  /*1450*/  @!PT LDS RZ, [RZ] ;  /* 0x00000000fffff984 */ /* 0x000fe20000000800 */
[----:B------:R1:W-:Y:S04]  /*1460*/  LDGSTS.E.BYPASS.128 [R80], [R94.64+0x100], !PT ;  /* 0x000001005e507fae */ /* 0x0003e8000f901c44 */
[----:B------:R3:W-:Y:S04]  /*1470*/  LDGSTS.E.BYPASS.128 [R7], [R92.64+0x100], !PT ;  /* 0x000001005c077fae */ /* 0x0007e8000f901c44 */
[----:B------:R1:W-:Y:S04]  /*1480*/  LDGSTS.E.BYPASS.128 [R6], [R90.64+0x100], !PT ;  /* 0x000001005a067fae */ /* 0x0003e8000f901c44 */
[----:B------:R1:W-:Y:S04]  /*1490*/  LDGSTS.E.BYPASS.128 [R2], [R88.64+0x100], !PT ;  /* 0x0000010058027fae */ /* 0x0003e8000f901c44 */
[----:B------:R-:W0:Y:S01]  /*14a0*/  LDGDEPBAR ;  /* 0x00000000000079af */ /* 0x000e220000000000 */
[C---:B------:R-:W5:Y:S08]  /*14b0*/  HMMA.16816.F32 R68, R12.reuse, R56, R68 ;  /* 0x000000380c44723c */ /* 0x040f700000001844 */
[C---:B------:R-:W5:Y:S08]  /*14c0*/  HMMA.16816.F32 R20, R12.reuse, R58, R20 ;  /* 0x0000003a0c14723c */ /* 0x040f700000001814 */
[----:B-1----:R-:W5:Y:S01]  /*14d0*/  HMMA.16816.F32 R24, R12, R36, R24 ;  /* 0x000000240c18723c */ /* 0x002f620000001818 */
[----:B------:R-:W-:-:S07]  /*14e0*/  DEPBAR.LE SB0, 0x1 ;  /* 0x000080400000791a */ /* 0x000fce0000000000 */
[C---:B------:R5:W5:Y:S01]  /*14f0*/  HMMA.16816.F32 R28, R12.reuse, R38, R28 ;  /* 0x000000260c1c723c */ /* 0x040b62000000181c */
[----:B------:R-:W-:Y:S06]  /*1500*/  BAR.SYNC 0x0 ;  /* 0x0000000000007b1d */ /* 0x000fec0000000000 */
[----:B-----5:R-:W-:Y:S01]  /*1510*/  LDSM.16.M88.4 R36, [R72+0x1000] ;  /* 0x001000004824783b */ /* 0x020fe20000000200 */
[C---:B--2---:R-:W-:Y:S03]  /*1520*/  HMMA.16816.F32 R32, R12.reuse, R16, R32 ;  /* 0x000000100c20723c */ /* 0x044fe60000001820 */
[----:B------:R-:W1:Y:S05]  /*1530*/  LDSM.16.M88.4 R56, [R77+0x1400] ;  /* 0x001400004d38783b */ /* 0x000e6a0000000200 */
[----:B------:R5:W-:Y:S02]  /*1540*/  HMMA.16816.F32 R8, R12, R18, R8 ;  /* 0x000000120c08723c */ /* 0x000be40000001808 */
[----:B-----5:R-:W2:Y:S04]  /*1550*/  LDSM.16.M88.4 R16, [R77+0x1000] ;  /* 0x001000004d10783b */ /* 0x020ea80000000200 */
[----:B------:R-:W3:Y:S04]  /*1560*/  LDSM.16.M88.4 R12, [R72+0x1800] ;  /* 0x00180000480c783b */ /* 0x000ee80000000200 */
[----:B----4-:R-:W-:Y:S01]  /*1570*/  LDSM.16.M88.4 R72, [R76+0x1000] ;  /* 0x001000004c48783b */ /* 0x010fe20000000200 */
[C---:B-1----:R-:W-:Y:S08]  /*1580*/  HMMA.16816.F32 R64, R36.reuse, R56, R64 ;  /* 0x000000382440723c */ /* 0x042ff00000001840 */
[C---:B--2---:R-:W5:Y:S08]  /*1590*/  HMMA.16816.F32 R40, R36.reuse, R16, R40 ;  /* 0x000000102428723c */ /* 0x044f700000001828 */
[C---:B------:R-:W5:Y:S08]  /*15a0*/  HMMA.16816.F32 R48, R36.reuse, R18, R48 ;  /* 0x000000122430723c */ /* 0x040f700000001830 */
[----:B------:R5:W-:Y:S02]  /*15b0*/  HMMA.16816.F32 R60, R36, R58, R60 ;  /* 0x0000003a243c723c */ /* 0x000be4000000183c */
[----:B-----5:R-:W1:Y:S06]  /*15c0*/  LDSM.16.M88.4 R36, [R77+0x1800] ;  /* 0x001800004d24783b */ /* 0x020e6c0000000200 */
[C---:B---3--:R-:W-:Y:S08]  /*15d0*/  HMMA.16816.F32 R68, R12.reuse, R56, R68 ;  /* 0x000000380c44723c */ /* 0x048ff00000001844 */
[C---:B------:R5:W-:Y:S02]  /*15e0*/  HMMA.16816.F32 R20, R12.reuse, R58, R20 ;  /* 0x0000003a0c14723c */ /* 0x040be40000001814 */
[----:B-----5:R-:W2:Y:S06]  /*15f0*/  LDSM.16.M88.4 R56, [R87+0x1000] ;  /* 0x001000005738783b */ /* 0x020eac0000000200 */
[C---:B------:R-:W5:Y:S08]  /*1600*/  HMMA.16816.F32 R44, R12.reuse, R16, R44 ;  /* 0x000000100c2c723c */ /* 0x040f70000000182c */
[C---:B-1----:R-:W-:Y:S08]  /*1610*/  HMMA.16816.F32 R24, R12.reuse, R36, R24 ;  /* 0x000000240c18723c */ /* 0x042ff00000001818 */
[C---:B------:R5:W-:Y:S02]  /*1620*/  HMMA.16816.F32 R28, R12.reuse, R38, R28 ;  /* 0x000000260c1c723c */ /* 0x040be4000000181c */
[----:B-----5:R-:W1:Y:S06]  /*1630*/  LDSM.16.M88.4 R36, [R76+0x1800] ;  /* 0x001800004c24783b */ /* 0x020e6c0000000200 */
[----:B------:R5:W5:Y:S02]  /*1640*/  HMMA.16816.F32 R52, R12, R18, R52 ;  /* 0x000000120c34723c */ /* 0x000b640000001834 */
[----:B-----5:R-:W3:Y:S04]  /*1650*/  LDSM.16.M88.4 R16, [R77+0x1c00] ;  /* 0x001c00004d10783b */ /* 0x020ee80000000200 */
[----:B------:R-:W-:Y:S02]  /*1660*/  LDSM.16.M88.4 R76, [R87+0x1c00] ;  /* 0x001c0000574c783b */ /* 0x000fe40000000200 */
[C---:B--2---:R-:W-:Y:S08]  /*1670*/  HMMA.16816.F32 R40, R72.reuse, R56, R40 ;  /* 0x000000384828723c */ /* 0x044ff00000001828 */
[----:B------:R-:W-:Y:S08]  /*1680*/  HMMA.16816.F32 R48, R72, R58, R48 ;  /* 0x0000003a4830723c */ /* 0x000ff00000001830 */
[C---:B-1----:R-:W-:Y:S08]  /*1690*/  HMMA.16816.F32 R44, R36.reuse, R56, R44 ;  /* 0x00000038242c723c */ /* 0x042ff0000000182c */
[----:B------:R5:W-:Y:S02]  /*16a0*/  HMMA.16816.F32 R52, R36, R58, R52 ;  /* 0x0000003a2434723c */ /* 0x000be40000001834 */
[----:B-----5:R-:W1:Y:S06]  /*16b0*/  LDSM.16.M88.4 R56, [R87+0x1400] ;  /* 0x001400005738783b */ /* 0x020e6c0000000200 */
[----:B---3--:R5:W-:Y:S07]  /*16c0*/  HMMA.16816.F32 R32, R12, R16, R32 ;  /* 0x000000100c20723c */ /* 0x008bee0000001820 */
[----:B-----5:R-:W-:-:S02]  /*16d0*/  SHF.R.U32.HI R16, RZ, 0x5, R4 ;  /* 0x00000005ff107819 */ /* 0x020fc40000011604 */
[----:B------:R-:W-:Y:S02]  /*16e0*/  LOP3.LUT R17, R4, 0x1f, RZ, 0xc0, !PT ;  /* 0x0000001f04117812 */ /* 0x000fe400078ec0ff */
[----:B------:R-:W-:Y:S01]  /*16f0*/  LOP3.LUT R16, R16, 0x1, RZ, 0xc0, !PT ;  /* 0x0000000110107812 */ /* 0x000fe200078ec0ff */
[C---:B-1----:R-:W5:Y:S08]  /*1700*/  HMMA.16816.F32 R60, R72.reuse, R58, R60 ;  /* 0x0000003a483c723c */ /* 0x042f70000000183c */
[-C--:B------:R5:W5:Y:S02]  /*1710*/  HMMA.16816.F32 R64, R72, R56.reuse, R64 ;  /* 0x000000384840723c */ /* 0x080b640000001840 */
[----:B-----5:R-:W-:Y:S04]  /*1720*/  LDSM.16.M88.4 R72, [R87+0x1800] ;  /* 0x001800005748783b */ /* 0x020fe80000000200 */
[----:B------:R-:W-:Y:S06]  /*1730*/  BAR.SYNC 0x0 ;  /* 0x0000000000007b1d */ /* 0x000fec0000000000 */
[----:B------:R-:W-:Y:S01]  /*1740*/  @!PT LDS RZ, [RZ] ;  /* 0x00000000fffff984 */ /* 0x000fe20000000800 */
[----:B------:R-:W-:Y:S01]  /*1750*/  @!PT LDS RZ, [RZ] ;  /* 0x00000000fffff984 */ /* 0x000fe20000000800 */
[----:B------:R-:W-:Y:S01]  /*1760*/  @!PT LDS RZ, [RZ] ;  /* 0x00000000fffff984 */ /* 0x000fe20000000800 */
[----:B------:R1:W-:Y:S04]  /*1770*/  LDGSTS.E.BYPASS.128 [R80+0x1000], [R94.64+0x140], !PT ;  /* 0x010001405e507fae */ /* 0x0003e8000f901c44 */
[----:B------:R2:W-:Y:S04]  /*1780*/  LDGSTS.E.BYPASS.128 [R7+0x1000], [R92.64+0x140], !PT ;  /* 0x010001405c077fae */ /* 0x0005e8000f901c44 */
[----:B------:R3:W-:Y:S04]  /*1790*/  LDGSTS.E.BYPASS.128 [R6+0x1000], [R90.64+0x140], !PT ;  /* 0x010001405a067fae */ /* 0x0007e8000f901c44 */
[----:B------:R4:W-:Y:S04]  /*17a0*/  LDGSTS.E.BYPASS.128 [R2+0x1000], [R88.64+0x140], !PT ;  /* 0x0100014058027fae */ /* 0x0009e8000f901c44 */
[----:B------:R-:W0:Y:S01]  /*17b0*/  LDGDEPBAR ;  /* 0x00000000000079af */ /* 0x000e220000000000 */
[----:B------:R-:W-:Y:S01]  /*17c0*/  SHF.R.U32.HI R17, RZ, 0x2, R17 ;  /* 0x00000002ff117819 */ /* 0x000fe20000011611 */
[----:B------:R5:W5:Y:S04]  /*17d0*/  HMMA.16816.F32 R68, R36, R56, R68 ;  /* 0x000000382444723c */ /* 0x000b680000001844 */
[----:B------:R-:W-:-:S03]  /*17e0*/  IMAD R17, R16, 0x10, R17 ;  /* 0x0000001010117824 */ /* 0x000fc600078e0211 */
[----:B-----5:R-:W-:-:S05]  /*17f0*/  LOP3.LUT R56, R4, 0x3f, RZ, 0xc0, !PT ;  /* 0x0000003f04387812 */ /* 0x020fca00078ec0ff */
[----:B------:R-:W-:Y:S02]  /*1800*/  IMAD.SHL.U32 R87, R56, 0x2, RZ ;  /* 0x0000000238577824 */ /* 0x000fe400078e00ff */
[----:B------:R-:W-:Y:S01]  /*1810*/  IMAD.SHL.U32 R56, R17, 0x2, RZ ;  /* 0x0000000211387824 */ /* 0x000fe200078e00ff */
[----:B------:R-:W-:-:S04]  /*1820*/  DEPBAR.LE SB0, 0x1 ;  /* 0x000080400000791a */ /* 0x000fc80000000000 */
[----:B------:R-:W-:Y:S06]  /*1830*/  BAR.SYNC 0x0 ;  /* 0x0000000000007b1d */ /* 0x000fec0000000000 */
[----:B------:R-:W-:-:S04]  /*1840*/  DEPBAR.LE SB0, 0x0 ;  /* 0x000080000000791a */ /* 0x000fc80000000000 */
[----:B------:R-:W-:Y:S06]  /*1850*/  BAR.SYNC 0x0 ;  /* 0x0000000000007b1d */ /* 0x000fec0000000000 */
[----:B------:R-:W-:Y:S04]  /*1860*/  STS.U16 [R87], R82 ;  /* 0x0000005257007388 */ /* 0x000fe80000000400 */
[----:B------:R-:W-:Y:S06]  /*1870*/  BAR.SYNC 0x0 ;  /* 0x0000000000007b1d */ /* 0x000fec0000000000 */
[----:B------:R-:W1:Y:S04]  /*1880*/  LDS.U16 R61, [R56] ;  /* 0x00000000383d7984 */ /* 0x000e680000000400 */
[----:B------:R-:W1:Y:S04]  /*1890*/  LDS.U16 R60, [R56+0x10] ;  /* 0x00001000383c7984 */ /* 0x000e680000000400 */
[----:B------:R-:W1:Y:S04]  /*18a0*/  LDS.U16 R57, [R56+0x40] ;  /* 0x0000400038397984 */ /* 0x000e680000000400 */
[----:B--2---:R2:W1:Y:S01]  /*18b0*/  LDS.U16 R7, [R56+0x50] ;  /* 0x0000500038077984 */ /* 0x0044620000000400 */
[----:B----4-:R-:W-:Y:S01]  /*18c0*/  IMAD.SHL.U32 R2, R4, 0x2, RZ ;  /* 0x0000000204027824 */ /* 0x010fe200078e00ff */
[----:B------:R-:W-:-:S04]  /*18d0*/  SHF.R.U32.HI R83, RZ, 0x1, R83 ;  /* 0x00000001ff537819 */ /* 0x000fc80000011653 */
[----:B------:R-:W-:Y:S02]  /*18e0*/  LOP3.LUT R2, R2, 0x6, RZ, 0xc0, !PT ;  /* 0x0000000602027812 */ /* 0x000fe400078ec0ff */
[----:B------:R-:W-:Y:S02]  /*18f0*/  LOP3.LUT R89, R84, R83, RZ, 0xfc, !PT ;  /* 0x0000005354597212 */ /* 0x000fe400078efcff */
[----:B---3--:R-:W-:Y:S02]  /*1900*/  LOP3.LUT R6, R2, 0x10, RZ, 0xfc, !PT ;  /* 0x0000001002067812 */ /* 0x008fe400078efcff */
[----:B-1----:R-:W-:Y:S02]  /*1910*/  LOP3.LUT R80, R84, 0x8, R83, 0xfe, !PT ;  /* 0x0000000854507812 */ /* 0x002fe400078efe53 */
[----:B------:R-:W-:Y:S02]  /*1920*/  LOP3.LUT R82, R2, 0x1, RZ, 0xfc, !PT ;  /* 0x0000000102527812 */ /* 0x000fe400078efcff */
[----:B------:R-:W-:-:S02]  /*1930*/  ISETP.GT.U32.AND P1, PT, R89, R6, PT ;  /* 0x000000065900720c */ /* 0x000fc40003f24070 */
[----:B------:R-:W-:Y:S02]  /*1940*/  ISETP.GT.U32.AND P3, PT, R80, R6, PT ;  /* 0x000000065000720c */ /* 0x000fe40003f64070 */
[C---:B------:R-:W-:Y:S02]  /*1950*/  LOP3.LUT R6, R2.reuse, 0x9, RZ, 0xfc, !PT ;  /* 0x0000000902067812 */ /* 0x040fe400078efcff */
[C---:B------:R-:W-:Y:S02]  /*1960*/  ISETP.GT.U32.AND P4, PT, R89.reuse, R82, PT ;  /* 0x000000525900720c */ /* 0x040fe40003f84070 */
[----:B------:R-:W-:Y:S02]  /*1970*/  LOP3.LUT R82, R2, 0x8, RZ, 0xfc, !PT ;  /* 0x0000000802527812 */ /* 0x000fe400078efcff */
[-C--:B------:R-:W-:Y:S02]  /*1980*/  ISETP.GT.U32.AND P6, PT, R89, R6.reuse, PT ;  /* 0x000000065900720c */ /* 0x080fe40003fc4070 */
[----:B------:R-:W-:-:S02]  /*1990*/  ISETP.GT.U32.AND P0, PT, R80, R6, PT ;  /* 0x000000065000720c */ /* 0x000fc40003f04070 */
[--C-:B--2---:R-:W-:Y:S02]  /*19a0*/  LOP3.LUT R56, R84, 0x28, R83.reuse, 0xfe, !PT ;  /* 0x0000002854387812 */ /* 0x104fe400078efe53 */
[----:B------:R-:W-:Y:S02]  /*19b0*/  LOP3.LUT R6, R83, 0x20, R84, 0xfe, !PT ;  /* 0x0000002053067812 */ /* 0x000fe400078efe54 */
[----:B------:R-:W-:Y:S01]  /*19c0*/  LOP3.LUT R87, R85, R84, R83, 0xfe, !PT ;  /* 0x0000005455577212 */ /* 0x000fe200078efe53 */
[----:B------:R-:W-:Y:S01]  /*19d0*/  HADD2.F32 R84, -RZ, R61.H0_H0 ;  /* 0x2000003dff547230 */ /* 0x000fe20000004100 */
[----:B------:R-:W-:Y:S01]  /*19e0*/  ISETP.GT.U32.AND P2, PT, R89, R82, PT ;  /* 0x000000525900720c */ /* 0x000fe20003f44070 */
[----:B------:R-:W-:Y:S01]  /*19f0*/  HADD2.F32 R82, -RZ, R60.H0_H0 ;  /* 0x2000003cff527230 */ /* 0x000fe20000004100 */
[----:B------:R-:W-:Y:S01]  /*1a00*/  LOP3.LUT R83, R85, 0x10, R2, 0xfe, !PT ;  /* 0x0000001055537812 */ /* 0x000fe200078efe02 */
[----:B------:R-:W-:Y:S01]  /*1a10*/  HADD2.F32 R57, -RZ, R57.H0_H0 ;  /* 0x20000039ff397230 */ /* 0x000fe20000004100 */
[----:B------:R-:W-:Y:S01]  /*1a20*/  FMUL R64, R64, R84 ;  /* 0x0000005440407220 */ /* 0x000fe20000400000 */
[----:B------:R-:W-:Y:S01]  /*1a30*/  HADD2.F32 R7, -RZ, R7.H0_H0 ;  /* 0x20000007ff077230 */ /* 0x000fe20000004100 */
[----:B------:R-:W-:Y:S01]  /*1a40*/  FMUL R66, R66, R82 ;  /* 0x0000005242427220 */ /* 0x000fe20000400000 */
[----:B------:R-:W-:Y:S01]  /*1a50*/  ISETP.GE.AND P5, PT, R83, R86, PT ;  /* 0x000000565300720c */ /* 0x000fe20003fa6270 */
[----:B------:R-:W-:-:S02]  /*1a60*/  FMUL R61, R68, R57 ;  /* 0x00000039443d7220 */ /* 0x000fc40000400000 */
[----:B------:R-:W-:Y:S01]  /*1a70*/  FMUL R60, R70, R7 ;  /* 0x00000007463c7220 */ /* 0x000fe20000400000 */
[----:B------:R-:W-:Y:S02]  /*1a80*/  FSEL R64, R64, RZ, !P5 ;  /* 0x000000ff40407208 */ /* 0x000fe40006800000 */
[----:B------:R-:W-:Y:S02]  /*1a90*/  FSEL R70, R66, RZ, !P5 ;  /* 0x000000ff42467208 */ /* 0x000fe40006800000 */
[----:B------:R-:W-:Y:S02]  /*1aa0*/  LOP3.LUT R66, R2, 0x11, RZ, 0xfc, !PT ;  /* 0x0000001102427812 */ /* 0x000fe400078efcff */
[----:B------:R-:W-:Y:S02]  /*1ab0*/  FSEL R61, R61, RZ, !P5 ;  /* 0x000000ff3d3d7208 */ /* 0x000fe40006800000 */
[----:B------:R-:W-:Y:S02]  /*1ac0*/  FSEL R60, R60, RZ, !P5 ;  /* 0x000000ff3c3c7208 */ /* 0x000fe40006800000 */
[----:B------:R-:W-:-:S02]  /*1ad0*/  FSEL R83, R64, RZ, P1 ;  /* 0x000000ff40537208 */ /* 0x000fc40000800000 */
[C---:B------:R-:W-:Y:S02]  /*1ae0*/  ISETP.GT.U32.AND P5, PT, R89.reuse, R2, PT ;  /* 0x000000025900720c */ /* 0x040fe40003fa4070 */
[----:B------:R-:W-:Y:S02]  /*1af0*/  ISETP.GT.U32.AND P1, PT, R89, R66, PT ;  /* 0x000000425900720c */ /* 0x000fe40003f24070 */
[----:B------:R-:W-:Y:S01]  /*1b00*/  LOP3.LUT R89, R85, 0x9, R2, 0xfe, !PT ;  /* 0x0000000955597812 */ /* 0x000fe200078efe02 */
[----:B------:R-:W-:Y:S01]  /*1b10*/  FMUL R49, R49, R84 ;  /* 0x0000005431317220 */ /* 0x000fe20000400000 */
[----:B------:R-:W-:Y:S01]  /*1b20*/  FSEL R70, R70, RZ, P3 ;  /* 0x000000ff46467208 */ /* 0x000fe20001800000 */
[----:B------:R-:W-:Y:S01]  /*1b30*/  FMUL R51, R51, R82 ;  /* 0x0000005233337220 */ /* 0x000fe20000400000 */
[----:B------:R-:W-:Y:S01]  /*1b40*/  ISETP.GE.AND P3, PT, R89, R86, PT ;  /* 0x000000565900720c */ /* 0x000fe20003f66270 */
[----:B------:R-:W-:Y:S01]  /*1b50*/  FMUL R53, R53, R57 ;  /* 0x0000003935357220 */ /* 0x000fe20000400000 */
[----:B------:R-:W-:-:S02]  /*1b60*/  FMUL R55, R55, R7 ;  /* 0x0000000737377220 */ /* 0x000fc40000400000 */
[----:B------:R-:W-:Y:S02]  /*1b70*/  FSEL R49, R49, RZ, !P3 ;  /* 0x000000ff31317208 */ /* 0x000fe40005800000 */
[----:B------:R-:W-:Y:S02]  /*1b80*/  FSEL R68, R51, RZ, !P3 ;  /* 0x000000ff33447208 */ /* 0x000fe40005800000 */
[----:B------:R-:W-:Y:S02]  /*1b90*/  LOP3.LUT R51, R85, 0x11, R2, 0xfe, !PT ;  /* 0x0000001155337812 */ /* 0x000fe400078efe02 */
[----:B------:R-:W-:Y:S02]  /*1ba0*/  FSEL R64, R53, RZ, !P3 ;  /* 0x000000ff35407208 */ /* 0x000fe40005800000 */
[----:B------:R-:W-:Y:S01]  /*1bb0*/  FSEL R53, R49, RZ, P6 ;  /* 0x000000ff31357208 */ /* 0x000fe20003000000 */
[----:B------:R-:W-:Y:S01]  /*1bc0*/  FMUL R65, R65, R84 ;  /* 0x0000005441417220 */ /* 0x000fe20000400000 */
[----:B------:R-:W-:-:S02]  /*1bd0*/  FSEL R55, R55, RZ, !P3 ;  /* 0x000000ff37377208 */ /* 0x000fc40005800000 */
[----:B------:R-:W-:Y:S01]  /*1be0*/  FSEL R49, R68, RZ, P0 ;  /* 0x000000ff44317208 */ /* 0x000fe20000000000 */
[----:B------:R-:W-:Y:S01]  /*1bf0*/  FMUL R68, R71, R7 ;  /* 0x0000000747447220 */ /* 0x000fe20000400000 */
[----:B------:R-:W-:Y:S01]  /*1c00*/  ISETP.GT.U32.AND P3, PT, R80, R66, PT ;  /* 0x000000425000720c */ /* 0x000fe20003f64070 */
[----:B------:R-:W-:Y:S01]  /*1c10*/  FMUL R66, R69, R57 ;  /* 0x0000003945427220 */ /* 0x000fe20000400000 */
[----:B------:R-:W-:Y:S01]  /*1c20*/  ISETP.GE.AND P0, PT, R51, R86, PT ;  /* 0x000000563300720c */ /* 0x000fe20003f06270 */
[----:B------:R-:W-:Y:S01]  /*1c30*/  FMUL R51, R67, R82 ;  /* 0x0000005243337220 */ /* 0x000fe20000400000 */
[----:B------:R-:W-:Y:S02]  /*1c40*/  LOP3.LUT R67, R85, 0x8, R2, 0xfe, !PT ;  /* 0x0000000855437812 */ /* 0x000fe400078efe02 */
[----:B------:R-:W-:Y:S01]  /*1c50*/  FSEL R71, R65, RZ, !P0 ;  /* 0x000000ff41477208 */ /* 0x000fe20004000000 */
[----:B------:R-:W-:Y:S01]  /*1c60*/  FMUL R48, R48, R84 ;  /* 0x0000005430307220 */ /* 0x000fe20000400000 */
[----:B------:R-:W-:-:S02]  /*1c70*/  FSEL R51, R51, RZ, !P0 ;  /* 0x000000ff33337208 */ /* 0x000fc40004000000 */
[----:B------:R-:W-:Y:S02]  /*1c80*/  FSEL R66, R66, RZ, !P0 ;  /* 0x000000ff42427208 */ /* 0x000fe40004000000 */
[----:B------:R-:W-:Y:S02]  /*1c90*/  FSEL R65, R68, RZ, !P0 ;  /* 0x000000ff44417208 */ /* 0x000fe40004000000 */
[----:B------:R-:W-:Y:S01]  /*1ca0*/  ISETP.GE.AND P0, PT, R67, R86, PT ;  /* 0x000000564300720c */ /* 0x000fe20003f06270 */
[----:B------:R-:W-:Y:S01]  /*1cb0*/  FMUL R67, R50, R82 ;  /* 0x0000005232437220 */ /* 0x000fe20000400000 */
[----:B------:R-:W-:Y:S01]  /*1cc0*/  FMUL R52, R52, R57 ;  /* 0x0000003934347220 */ /* 0x000fe20000400000 */
[----:B------:R-:W-:Y:S01]  /*1cd0*/  FMUL R54, R54, R7 ;  /* 0x0000000736367220 */ /* 0x000fe20000400000 */
[----:B------:R-:W-:Y:S01]  /*1ce0*/  FMUL R50, R41, R84 ;  /* 0x0000005429327220 */ /* 0x000fe20000400000 */
[----:B------:R-:W-:Y:S02]  /*1cf0*/  FSEL R41, R48, RZ, !P0 ;  /* 0x000000ff30297208 */ /* 0x000fe40004000000 */
[----:B------:R-:W-:-:S02]  /*1d00*/  LOP3.LUT R69, R85, 0x1, R2, 0xfe, !PT ;  /* 0x0000000155457812 */ /* 0x000fc400078efe02 */
[----:B------:R-:W-:Y:S01]  /*1d10*/  FSEL R48, R67, RZ, !P0 ;  /* 0x000000ff43307208 */ /* 0x000fe20004000000 */
[----:B------:R-:W-:Y:S01]  /*1d20*/  FMUL R45, R45, R57 ;  /* 0x000000392d2d7220 */ /* 0x000fe20000400000 */
[----:B------:R-:W-:Y:S01]  /*1d30*/  FSEL R67, R52, RZ, !P0 ;  /* 0x000000ff34437208 */ /* 0x000fe20004000000 */
[----:B------:R-:W-:Y:S01]  /*1d40*/  FMUL R52, R43, R82 ;  /* 0x000000522b347220 */ /* 0x000fe20000400000 */
[----:B------:R-:W-:Y:S01]  /*1d50*/  FSEL R54, R54, RZ, !P0 ;  /* 0x000000ff36367208 */ /* 0x000fe20004000000 */
[----:B------:R-:W-:Y:S01]  /*1d60*/  FMUL R68, R47, R7 ;  /* 0x000000072f447220 */ /* 0x000fe20000400000 */
[----:B------:R-:W-:Y:S02]  /*1d70*/  ISETP.GE.AND P0, PT, R69, R86, PT ;  /* 0x000000564500720c */ /* 0x000fe40003f06270 */
[----:B------:R-:W-:Y:S02]  /*1d80*/  LOP3.LUT R43, R2, 0x18, RZ, 0xfc, !PT ;  /* 0x00000018022b7812 */ /* 0x000fe400078efcff */
[----:B------:R-:W-:-:S02]  /*1d90*/  FSEL R50, R50, RZ, !P0 ;  /* 0x000000ff32327208 */ /* 0x000fc40004000000 */
[----:B------:R-:W-:Y:S02]  /*1da0*/  FSEL R47, R52, RZ, !P0 ;  /* 0x000000ff342f7208 */ /* 0x000fe40004000000 */
[----:B------:R-:W-:Y:S02]  /*1db0*/  FSEL R69, R45, RZ, !P0 ;  /* 0x000000ff2d457208 */ /* 0x000fe40004000000 */
[----:B------:R-:W-:Y:S02]  /*1dc0*/  FSEL R68, R68, RZ, !P0 ;  /* 0x000000ff44447208 */ /* 0x000fe40004000000 */
[----:B------:R-:W-:Y:S02]  /*1dd0*/  ISETP.GT.U32.AND P0, PT, R80, R43, PT ;  /* 0x0000002b5000720c */ /* 0x000fe40003f04070 */
[----:B------:R-:W-:Y:S01]  /*1de0*/  LOP3.LUT R43, R2, 0x19, RZ, 0xfc, !PT ;  /* 0x00000019022b7812 */ /* 0x000fe200078efcff */
[----:B------:R5:W5:Y:S01]  /*1df0*/  HMMA.16816.F32 R20, R36, R58, R20 ;  /* 0x0000003a2414723c */ /* 0x000b620000001814 */
[----:B------:R-:W-:-:S02]  /*1e00*/  ISETP.GE.AND P6, PT, R87, R86, PT ;  /* 0x000000565700720c */ /* 0x000fc40003fc6270 */
[----:B------:R-:W-:Y:S02]  /*1e10*/  LOP3.LUT R87, R85, R2, RZ, 0xfc, !PT ;  /* 0x0000000255577212 */ /* 0x000fe400078efcff */
[----:B------:R-:W-:Y:S01]  /*1e20*/  FSEL R45, R50, RZ, P4 ;  /* 0x000000ff322d7208 */ /* 0x000fe20002000000 */
[----:B------:R-:W-:Y:S01]  /*1e30*/  FMUL R40, R40, R84 ;  /* 0x0000005428287220 */ /* 0x000fe20000400000 */
[----:B------:R-:W-:Y:S02]  /*1e40*/  ISETP.GT.U32.AND P4, PT, R80, R43, PT ;  /* 0x0000002b5000720c */ /* 0x000fe40003f84070 */
[----:B------:R-:W-:Y:S02]  /*1e50*/  FSEL R43, R41, RZ, P2 ;  /* 0x000000ff292b7208 */ /* 0x000fe40001000000 */
[----:B------:R-:W-:Y:S01]  /*1e60*/  ISETP.GE.AND P2, PT, R87, R86, PT ;  /* 0x000000565700720c */ /* 0x000fe20003f46270 */
[----:B------:R-:W5:Y:S01]  /*1e70*/  HMMA.16816.F32 R28, R36, R74, R28 ;  /* 0x0000004a241c723c */ /* 0x000f62000000181c */
[----:B------:R-:W-:-:S02]  /*1e80*/  FSEL R41, R71, RZ, P1 ;  /* 0x000000ff47297208 */ /* 0x000fc40000800000 */
[C-C-:B------:R-:W-:Y:S02]  /*1e90*/  LOP3.LUT R71, R85.reuse, 0x18, R2.reuse, 0xfe, !PT ;  /* 0x0000001855477812 */ /* 0x140fe400078efe02 */
[----:B------:R-:W-:Y:S02]  /*1ea0*/  FSEL R40, R40, RZ, !P2 ;  /* 0x000000ff28287208 */ /* 0x000fe40005000000 */
[----:B------:R-:W-:Y:S01]  /*1eb0*/  LOP3.LUT R87, R85, 0x19, R2, 0xfe, !PT ;  /* 0x0000001955577812 */ /* 0x000fe200078efe02 */
[-C--:B------:R-:W-:Y:S01]  /*1ec0*/  FMUL R50, R42, R82.reuse ;  /* 0x000000522a327220 */ /* 0x080fe20000400000 */
[----:B------:R-:W-:Y:S01]  /*1ed0*/  FSEL R51, R51, RZ, P3 ;  /* 0x000000ff33337208 */ /* 0x000fe20001800000 */
[----:B------:R-:W-:Y:S01]  /*1ee0*/  FMUL R62, R62, R82 ;  /* 0x000000523e3e7220 */ /* 0x000fe20000400000 */
[----:B-----5:R-:W-:Y:S01]  /*1ef0*/  FMUL R59, R44, R57 ;  /* 0x000000392c3b7220 */ /* 0x020fe20000400000 */
[----:B------:R-:W-:Y:S01]  /*1f00*/  FMUL R58, R46, R7 ;  /* 0x000000072e3a7220 */ /* 0x000fe20000400000 */
[----:B------:R-:W-:Y:S01]  /*1f10*/  ISETP.GE.AND P3, PT, R71, R86, PT ;  /* 0x000000564700720c */ /* 0x000fe20003f66270 */
[----:B------:R-:W-:Y:S01]  /*1f20*/  FMUL R82, R63, R82 ;  /* 0x000000523f527220 */ /* 0x000fe20000400000 */
[----:B------:R-:W-:Y:S01]  /*1f30*/  FSEL R44, R40, RZ, P5 ;  /* 0x000000ff282c7208 */ /* 0x000fe20002800000 */
[----:B------:R-:W5:Y:S01]  /*1f40*/  HMMA.16816.F32 R8, R12, R18, R8 ;  /* 0x000000120c08723c */ /* 0x000f620000001808 */
[----:B------:R-:W-:-:S02]  /*1f50*/  ISETP.GE.AND P1, PT, R87, R86, PT ;  /* 0x000000565700720c */ /* 0x000fc40003f26270 */
[----:B------:R-:W-:Y:S02]  /*1f60*/  LOP3.LUT R63, R2, 0x29, RZ, 0xfc, !PT ;  /* 0x00000029023f7812 */ /* 0x000fe400078efcff */
[----:B------:R-:W-:Y:S02]  /*1f70*/  FSEL R42, R43, RZ, !P6 ;  /* 0x000000ff2b2a7208 */ /* 0x000fe40007000000 */
[----:B------:R-:W-:Y:S01]  /*1f80*/  FSEL R45, R45, RZ, !P6 ;  /* 0x000000ff2d2d7208 */ /* 0x000fe20007000000 */
[----:B------:R-:W5:Y:S01]  /*1f90*/  HMMA.16816.F32 R24, R36, R72, R24 ;  /* 0x000000482418723c */ /* 0x000f620000001818 */
[----:B------:R-:W-:Y:S02]  /*1fa0*/  FSEL R43, R53, RZ, !P6 ;  /* 0x000000ff352b7208 */ /* 0x000fe40007000000 */
[----:B------:R-:W-:Y:S02]  /*1fb0*/  FSEL R40, R83, RZ, !P6 ;  /* 0x000000ff53287208 */ /* 0x000fe40007000000 */
[----:B------:R-:W-:-:S02]  /*1fc0*/  FSEL R44, R44, RZ, !P6 ;  /* 0x000000ff2c2c7208 */ /* 0x000fc40007000000 */
[----:B------:R-:W-:Y:S02]  /*1fd0*/  FSEL R41, R41, RZ, !P6 ;  /* 0x000000ff29297208 */ /* 0x000fe40007000000 */
[----:B------:R-:W-:Y:S02]  /*1fe0*/  FSEL R46, R50, RZ, !P2 ;  /* 0x000000ff322e7208 */ /* 0x000fe40005000000 */
[----:B------:R-:W-:Y:S02]  /*1ff0*/  FSEL R59, R59, RZ, !P2 ;  /* 0x000000ff3b3b7208 */ /* 0x000fe40005000000 */
[----:B------:R-:W-:Y:S02]  /*2000*/  FSEL R58, R58, RZ, !P2 ;  /* 0x000000ff3a3a7208 */ /* 0x000fe40005000000 */
[----:B------:R-:W-:Y:S02]  /*2010*/  FSEL R62, R62, RZ, !P3 ;  /* 0x000000ff3e3e7208 */ /* 0x000fe40005800000 */
[----:B------:R-:W-:-:S02]  /*2020*/  ISETP.GT.U32.AND P6, PT, R6, R63, PT ;  /* 0x0000003f0600720c */ /* 0x000fc40003fc4070 */
[----:B------:R-:W-:Y:S02]  /*2030*/  ISETP.GT.U32.AND P2, PT, R56, R63, PT ;  /* 0x0000003f3800720c */ /* 0x000fe40003f44070 */
[----:B------:R-:W-:Y:S02]  /*2040*/  FSEL R53, R82, RZ, !P1 ;  /* 0x000000ff52357208 */ /* 0x000fe40004800000 */
[----:B------:R-:W-:Y:S02]  /*2050*/  LOP3.LUT R71, R85, R80, RZ, 0xfc, !PT ;  /* 0x0000005055477212 */ /* 0x000fe400078efcff */
[----:B------:R-:W-:Y:S02]  /*2060*/  LOP3.LUT R63, R2, 0x20, RZ, 0xfc, !PT ;  /* 0x00000020023f7812 */ /* 0x000fe400078efcff */
[----:B------:R-:W-:Y:S02]  /*2070*/  FSEL R52, R62, RZ, P0 ;  /* 0x000000ff3e347208 */ /* 0x000fe40000000000 */
[----:B------:R-:W-:-:S02]  /*2080*/  FSEL R53, R53, RZ, P4 ;  /* 0x000000ff35357208 */ /* 0x000fc40002000000 */
[----:B------:R-:W-:Y:S02]  /*2090*/  ISETP.GE.AND P0, PT, R71, R86, PT ;  /* 0x000000564700720c */ /* 0x000fe40003f06270 */
[----:B------:R-:W-:Y:S02]  /*20a0*/  ISETP.GT.U32.AND P4, PT, R6, R63, PT ;  /* 0x0000003f0600720c */ /* 0x000fe40003f84070 */
[----:B------:R-:W-:Y:S01]  /*20b0*/  FSEL R48, R48, RZ, P5 ;  /* 0x000000ff30307208 */ /* 0x000fe20002800000 */
[----:B------:R-:W-:Y:S01]  /*20c0*/  FMUL R20, R20, R57 ;  /* 0x0000003914147220 */ /* 0x000fe20000400000 */
[----:B------:R-:W-:Y:S01]  /*20d0*/  LOP3.LUT R63, R2, 0x21, RZ, 0xfc, !PT ;  /* 0x00000021023f7812 */ /* 0x000fe200078efcff */
[----:B------:R-:W-:Y:S01]  /*20e0*/  FMUL R22, R22, R7 ;  /* 0x0000000716167220 */ /* 0x000fe20000400000 */
[----:B------:R-:W-:Y:S01]  /*20f0*/  FSEL R50, R70, RZ, !P0 ;  /* 0x000000ff46327208 */ /* 0x000fe20004000000 */
[----:B------:R-:W-:Y:S01]  /*2100*/  FMUL R62, R21, R57 ;  /* 0x00000039153e7220 */ /* 0x000fe20000400000 */
[----:B------:R-:W-:Y:S01]  /*2110*/  FSEL R46, R46, RZ, !P0 ;  /* 0x000000ff2e2e7208 */ /* 0x000fe20004000000 */
[----:B------:R-:W-:Y:S01]  /*2120*/  FMUL R70, R23, R7 ;  /* 0x0000000717467220 */ /* 0x000fe20000400000 */
[----:B------:R-:W-:-:S02]  /*2130*/  FSEL R47, R47, RZ, !P0 ;  /* 0x000000ff2f2f7208 */ /* 0x000fc40004000000 */
[----:B------:R-:W-:Y:S02]  /*2140*/  FSEL R48, R48, RZ, !P0 ;  /* 0x000000ff30307208 */ /* 0x000fe40004000000 */
[----:B------:R-:W-:Y:S02]  /*2150*/  FSEL R49, R49, RZ, !P0 ;  /* 0x000000ff31317208 */ /* 0x000fe40004000000 */
[----:B------:R-:W-:Y:S02]  /*2160*/  FSEL R51, R51, RZ, !P0 ;  /* 0x000000ff33337208 */ /* 0x000fe40004000000 */
[----:B------:R-:W-:Y:S02]  /*2170*/  FSEL R52, R52, RZ, !P0 ;  /* 0x000000ff34347208 */ /* 0x000fe40004000000 */
[----:B------:R-:W-:Y:S02]  /*2180*/  FSEL R53, R53, RZ, !P0 ;  /* 0x000000ff35357208 */ /* 0x000fe40004000000 */
[----:B------:R-:W-:Y:S01]  /*2190*/  LOP3.LUT R21, R85, 0x28, R2, 0xfe, !PT ;  /* 0x0000002855157812 */ /* 0x000fe200078efe02 */
[----:B------:R-:W5:Y:S01]  /*21a0*/  HMMA.16816.F32 R32, R36, R76, R32 ;  /* 0x0000004c2420723c */ /* 0x000f620000001820 */
[----:B------:R-:W-:-:S02]  /*21b0*/  ISETP.GT.U32.AND P0, PT, R6, R63, PT ;  /* 0x0000003f0600720c */ /* 0x000fc40003f04070 */
[----:B------:R-:W-:Y:S01]  /*21c0*/  LOP3.LUT R63, R85, 0x29, R2, 0xfe, !PT ;  /* 0x00000029553f7812 */ /* 0x000fe200078efe02 */
[----:B------:R-:W-:Y:S01]  /*21d0*/  FMUL R28, R28, R57 ;  /* 0x000000391c1c7220 */ /* 0x000fe20000400000 */
[----:B------:R-:W-:Y:S02]  /*21e0*/  FSEL R20, R20, RZ, !P3 ;  /* 0x000000ff14147208 */ /* 0x000fe40005800000 */
[----:B------:R-:W-:Y:S01]  /*21f0*/  FSEL R23, R22, RZ, !P3 ;  /* 0x000000ff16177208 */ /* 0x000fe20005800000 */
[-C--:B------:R-:W-:Y:S01]  /*2200*/  FMUL R30, R30, R7.reuse ;  /* 0x000000071e1e7220 */ /* 0x080fe20000400000 */
[----:B------:R-:W-:Y:S01]  /*2210*/  ISETP.GE.AND P3, PT, R21, R86, PT ;  /* 0x000000561500720c */ /* 0x000fe20003f66270 */
[----:B------:R-:W-:Y:S01]  /*2220*/  FMUL R31, R31, R7 ;  /* 0x000000071f1f7220 */ /* 0x000fe20000400000 */
[----:B------:R-:W-:Y:S01]  /*2230*/  FSEL R21, R62, RZ, !P1 ;  /* 0x000000ff3e157208 */ /* 0x000fe20004800000 */
[----:B------:R-:W-:Y:S01]  /*2240*/  FMUL R29, R29, R57 ;  /* 0x000000391d1d7220 */ /* 0x000fe20000400000 */
[----:B------:R-:W-:-:S02]  /*2250*/  FSEL R22, R70, RZ, !P1 ;  /* 0x000000ff46167208 */ /* 0x000fc40004800000 */
[----:B------:R-:W-:Y:S02]  /*2260*/  ISETP.GE.AND P1, PT, R63, R86, PT ;  /* 0x000000563f00720c */ /* 0x000fe40003f26270 */
[----:B------:R-:W-:Y:S02]  /*2270*/  FSEL R62, R28, RZ, !P3 ;  /* 0x000000ff1c3e7208 */ /* 0x000fe40005800000 */
[----:B------:R-:W-:Y:S02]  /*2280*/  FSEL R28, R30, RZ, !P3 ;  /* 0x000000ff1e1c7208 */ /* 0x000fe40005800000 */
[----:B------:R-:W-:Y:S01]  /*2290*/  FSEL R31, R31, RZ, !P1 ;  /* 0x000000ff1f1f7208 */ /* 0x000fe20004800000 */
[----:B-----5:R-:W5:Y:S01]  /*22a0*/  HMMA.16816.F32 R8, R36, R78, R8 ;  /* 0x0000004e2408723c */ /* 0x020f620000001808 */
[----:B------:R-:W-:Y:S02]  /*22b0*/  FSEL R30, R29, RZ, !P1 ;  /* 0x000000ff1d1e7208 */ /* 0x000fe40004800000 */
[----:B------:R-:W-:-:S02]  /*22c0*/  LOP3.LUT R15, R85, 0x20, R2, 0xfe, !PT ;  /* 0x00000020550f7812 */ /* 0x000fc400078efe02 */
[----:B------:R-:W-:Y:S01]  /*22d0*/  LOP3.LUT R29, R85, 0x21, R2, 0xfe, !PT ;  /* 0x00000021551d7812 */ /* 0x000fe200078efe02 */
[-C--:B------:R-:W-:Y:S01]  /*22e0*/  FMUL R14, R25, R57.reuse ;  /* 0x00000039190e7220 */ /* 0x080fe20000400000 */
[----:B------:R-:W-:Y:S01]  /*22f0*/  FSEL R12, R31, RZ, P2 ;  /* 0x000000ff1f0c7208 */ /* 0x000fe20001000000 */
[----:B------:R-:W-:Y:S01]  /*2300*/  FMUL R24, R24, R57 ;  /* 0x0000003918187220 */ /* 0x000fe20000400000 */
[----:B------:R-:W-:Y:S01]  /*2310*/  FSEL R13, R30, RZ, P6 ;  /* 0x000000ff1e0d7208 */ /* 0x000fe20003000000 */
[-C--:B------:R-:W-:Y:S01]  /*2320*/  FMUL R27, R27, R7.reuse ;  /* 0x000000071b1b7220 */ /* 0x080fe20000400000 */
[-C--:B------:R-:W-:Y:S01]  /*2330*/  ISETP.GE.AND P2, PT, R15, R86.reuse, PT ;  /* 0x000000560f00720c */ /* 0x080fe20003f46270 */
[----:B------:R-:W-:Y:S01]  /*2340*/  FMUL R15, R26, R7 ;  /* 0x000000071a0f7220 */ /* 0x000fe20000400000 */
[----:B------:R-:W-:Y:S02]  /*2350*/  ISETP.GE.AND P6, PT, R29, R86, PT ;  /* 0x000000561d00720c */ /* 0x000fe40003fc6270 */
[----:B------:R-:W-:-:S02]  /*2360*/  LOP3.LUT R25, R2, 0x31, RZ, 0xfc, !PT ;  /* 0x0000003102197812 */ /* 0x000fc400078efcff */
[----:B------:R-:W-:Y:S02]  /*2370*/  FSEL R29, R14, RZ, !P6 ;  /* 0x000000ff0e1d7208 */ /* 0x000fe40007000000 */
[----:B------:R-:W-:Y:S02]  /*2380*/  FSEL R14, R27, RZ, !P6 ;  /* 0x000000ff1b0e7208 */ /* 0x000fe40007000000 */
[----:B------:R-:W-:Y:S02]  /*2390*/  FSEL R24, R24, RZ, !P2 ;  /* 0x000000ff18187208 */ /* 0x000fe40005000000 */
[----:B------:R-:W-:Y:S02]  /*23a0*/  FSEL R15, R15, RZ, !P2 ;  /* 0x000000ff0f0f7208 */ /* 0x000fe40005000000 */
[-C--:B------:R-:W-:Y:S02]  /*23b0*/  ISETP.GT.U32.AND P6, PT, R6, R25.reuse, PT ;  /* 0x000000190600720c */ /* 0x080fe40003fc4070 */
[----:B------:R-:W-:-:S02]  /*23c0*/  ISETP.GT.U32.AND P2, PT, R56, R25, PT ;  /* 0x000000193800720c */ /* 0x000fc40003f44070 */
[C---:B------:R-:W-:Y:S02]  /*23d0*/  LOP3.LUT R71, R2.reuse, 0x28, RZ, 0xfc, !PT ;  /* 0x0000002802477812 */ /* 0x040fe400078efcff */
[----:B------:R-:W-:Y:S02]  /*23e0*/  LOP3.LUT R19, R2, 0x38, RZ, 0xfc, !PT ;  /* 0x0000003802137812 */ /* 0x000fe400078efcff */
[----:B------:R-:W-:Y:S01]  /*23f0*/  LOP3.LUT R25, R85, 0x30, R2, 0xfe, !PT ;  /* 0x0000003055197812 */ /* 0x000fe200078efe02 */
[----:B------:R-:W-:Y:S01]  /*2400*/  FMUL R32, R32, R57 ;  /* 0x0000003920207220 */ /* 0x000fe20000400000 */
[----:B------:R-:W-:Y:S02]  /*2410*/  FSEL R30, R24, RZ, P4 ;  /* 0x000000ff181e7208 */ /* 0x000fe40002000000 */
[----:B------:R-:W-:Y:S02]  /*2420*/  FSEL R29, R29, RZ, P0 ;  /* 0x000000ff1d1d7208 */ /* 0x000fe40000000000 */
[----:B------:R-:W-:-:S02]  /*2430*/  LOP3.LUT R63, R2, 0x30, RZ, 0xfc, !PT ;  /* 0x00000030023f7812 */ /* 0x000fc400078efcff */
[----:B------:R-:W-:Y:S02]  /*2440*/  ISETP.GT.U32.AND P3, PT, R6, R71, PT ;  /* 0x000000470600720c */ /* 0x000fe40003f64070 */
[----:B------:R-:W-:Y:S02]  /*2450*/  ISETP.GT.U32.AND P4, PT, R56, R19, PT ;  /* 0x000000133800720c */ /* 0x000fe40003f84070 */
[----:B------:R-:W-:Y:S02]  /*2460*/  ISETP.GE.AND P0, PT, R25, R86, PT ;  /* 0x000000561900720c */ /* 0x000fe40003f06270 */
[----:B------:R-:W-:Y:S01]  /*2470*/  LOP3.LUT R19, R85, 0x31, R2, 0xfe, !PT ;  /* 0x0000003155137812 */ /* 0x000fe200078efe02 */
[----:B------:R-:W-:Y:S01]  /*2480*/  FMUL R33, R33, R57 ;  /* 0x0000003921217220 */ /* 0x000fe20000400000 */
[----:B------:R-:W-:Y:S02]  /*2490*/  FSEL R28, R28, RZ, P5 ;  /* 0x000000ff1c1c7208 */ /* 0x000fe40002800000 */
[----:B------:R-:W-:-:S02]  /*24a0*/  ISETP.GT.U32.AND P5, PT, R6, R63, PT ;  /* 0x0000003f0600720c */ /* 0x000fc40003fa4070 */
[----:B------:R-:W-:Y:S02]  /*24b0*/  FSEL R32, R32, RZ, !P0 ;  /* 0x000000ff20207208 */ /* 0x000fe40004000000 */
[----:B------:R-:W-:Y:S02]  /*24c0*/  FSEL R31, R62, RZ, P3 ;  /* 0x000000ff3e1f7208 */ /* 0x000fe40001800000 */
[----:B-----5:R-:W-:Y:S02]  /*24d0*/  LOP3.LUT R9, R2, 0x39, RZ, 0xfc, !PT ;  /* 0x0000003902097812 */ /* 0x020fe400078efcff */
[----:B------:R-:W-:Y:S01]  /*24e0*/  ISETP.GE.AND P3, PT, R19, R86, PT ;  /* 0x000000561300720c */ /* 0x000fe20003f66270 */
[----:B------:R-:W-:Y:S01]  /*24f0*/  IMAD.SHL.U32 R16, R16, 0x2, RZ ;  /* 0x0000000210107824 */ /* 0x000fe200078e00ff */
[----:B------:R-:W-:Y:S02]  /*2500*/  FSEL R57, R32, RZ, P5 ;  /* 0x000000ff20397208 */ /* 0x000fe40002800000 */
[----:B------:R-:W-:-:S02]  /*2510*/  ISETP.GT.U32.AND P5, PT, R56, R9, PT ;  /* 0x000000093800720c */ /* 0x000fc40003fa4070 */
[----:B------:R-:W-:Y:S01]  /*2520*/  FSEL R33, R33, RZ, !P3 ;  /* 0x000000ff21217208 */ /* 0x000fe20005800000 */
[----:B------:R-:W-:Y:S01]  /*2530*/  IMAD.SHL.U32 R73, R4, 0x4, RZ ;  /* 0x0000000404497824 */ /* 0x000fe200078e00ff */
[----:B------:R-:W-:Y:S01]  /*2540*/  LOP3.LUT R9, R85, R6, RZ, 0xfc, !PT ;  /* 0x0000000655097212 */ /* 0x000fe200078efcff */
[----:B------:R-:W-:Y:S01]  /*2550*/  FMUL R34, R34, R7 ;  /* 0x0000000722227220 */ /* 0x000fe20000400000 */
[----:B------:R-:W-:Y:S02]  /*2560*/  LOP3.LUT R16, R16, R5, RZ, 0xfc, !PT ;  /* 0x0000000510107212 */ /* 0x000fe400078efcff */
[----:B------:R-:W-:Y:S02]  /*2570*/  FSEL R5, R33, RZ, P6 ;  /* 0x000000ff21057208 */ /* 0x000fe40003000000 */
[----:B------:R-:W-:Y:S02]  /*2580*/  ISETP.GE.AND P6, PT, R9, R86, PT ;  /* 0x000000560900720c */ /* 0x000fe40003fc6270 */
[----:B------:R-:W-:-:S02]  /*2590*/  LOP3.LUT R9, R85, 0x39, R2, 0xfe, !PT ;  /* 0x0000003955097812 */ /* 0x000fc400078efe02 */
[----:B------:R-:W-:Y:S01]  /*25a0*/  LOP3.LUT R73, R73, 0x3c, RZ, 0xc0, !PT ;  /* 0x0000003c49497812 */ /* 0x000fe200078ec0ff */
[----:B------:R-:W-:Y:S01]  /*25b0*/  FMUL R35, R35, R7 ;  /* 0x0000000723237220 */ /* 0x000fe20000400000 */
[----:B------:R-:W-:Y:S01]  /*25c0*/  FSEL R34, R34, RZ, !P0 ;  /* 0x000000ff22227208 */ /* 0x000fe20004000000 */
[--C-:B------:R-:W-:Y:S01]  /*25d0*/  IMAD R70, R17, 0x44, R2.reuse ;  /* 0x0000004411467824 */ /* 0x100fe200078e0202 */
[----:B------:R-:W-:Y:S01]  /*25e0*/  ISETP.GE.AND P0, PT, R9, R86, PT ;  /* 0x000000560900720c */ /* 0x000fe20003f06270 */
[----:B------:R-:W-:Y:S01]  /*25f0*/  IMAD R74, R16, 0x44, R73 ;  /* 0x00000044104a7824 */ /* 0x000fe200078e0249 */
[----:B------:R-:W-:Y:S01]  /*2600*/  ISETP.GT.U32.AND P1, PT, R56, R63, PT ;  /* 0x0000003f3800720c */ /* 0x000fe20003f24070 */
[----:B------:R-:W-:Y:S06]  /*2610*/  BAR.SYNC 0x0 ;  /* 0x0000000000007b1d */ /* 0x000fec0000000000 */
[----:B------:R-:W-:-:S02]  /*2620*/  LOP3.LUT R17, R85, 0x38, R2, 0xfe, !PT ;  /* 0x0000003855117812 */ /* 0x000fc400078efe02 */
[----:B------:R-:W-:Y:S01]  /*2630*/  LOP3.LUT R9, R85, R56, RZ, 0xfc, !PT ;  /* 0x0000003855097212 */ /* 0x000fe200078efcff */
[-C--:B------:R-:W-:Y:S01]  /*2640*/  FMUL R71, R10, R7.reuse ;  /* 0x000000070a477220 */ /* 0x080fe20000400000 */
[----:B------:R-:W-:Y:S01]  /*2650*/  FMUL R72, R11, R7 ;  /* 0x000000070b487220 */ /* 0x000fe20000400000 */
[----:B------:R-:W-:Y:S01]  /*2660*/  FSEL R2, R35, RZ, !P3 ;  /* 0x000000ff23027208 */ /* 0x000fe20005800000 */
[----:B------:R-:W-:Y:S01]  /*2670*/  STS.64 [R70.X4+0x880], R46 ;  /* 0x0008802e46007388 */ /* 0x000fe20000004a00 */
[----:B------:R-:W-:Y:S02]  /*2680*/  FSEL R6, R59, RZ, !P6 ;  /* 0x000000ff3b067208 */ /* 0x000fe40007000000 */
[----:B------:R-:W-:Y:S01]  /*2690*/  FSEL R7, R69, RZ, !P6 ;  /* 0x000000ff45077208 */ /* 0x000fe20007000000 */
[----:B------:R-:W-:Y:S01]  /*26a0*/  STS.64 [R70.X4], R44 ;  /* 0x0000002c46007388 */ /* 0x000fe20000004a00 */
[----:B------:R-:W-:Y:S02]  /*26b0*/  FSEL R56, R34, RZ, P1 ;  /* 0x000000ff22387208 */ /* 0x000fe40000800000 */
[-C--:B------:R-:W-:Y:S01]  /*26c0*/  ISETP.GE.AND P1, PT, R17, R86.reuse, PT ;  /* 0x000000561100720c */ /* 0x080fe20003f26270 */
[----:B------:R-:W-:Y:S01]  /*26d0*/  STS.64 [R70.X4+0x20], R42 ;  /* 0x0000202a46007388 */ /* 0x000fe20000004a00 */
[----:B------:R-:W-:-:S03]  /*26e0*/  ISETP.GE.AND P3, PT, R9, R86, PT ;  /* 0x000000560900720c */ /* 0x000fc60003f66270 */
[----:B------:R-:W-:Y:S01]  /*26f0*/  STS.64 [R70.X4+0x8a0], R48 ;  /* 0x0008a03046007388 */ /* 0x000fe20000004a00 */
[----:B------:R-:W-:-:S03]  /*2700*/  FSEL R2, R2, RZ, P2 ;  /* 0x000000ff02027208 */ /* 0x000fc60001000000 */
[----:B------:R-:W-:Y:S04]  /*2710*/  STS.64 [R70.X4+0x40], R40 ;  /* 0x0000402846007388 */ /* 0x000fe80000004a00 */
[----:B------:R-:W-:Y:S04]  /*2720*/  STS.64 [R70.X4+0x8c0], R50 ;  /* 0x0008c03246007388 */ /* 0x000fe80000004a00 */
[----:B------:R-:W-:Y:S04]  /*2730*/  STS.64 [R70.X4+0x8e0], R52 ;  /* 0x0008e03446007388 */ /* 0x000fe80000004a00 */
[----:B------:R-:W-:Y:S04]  /*2740*/  STS.64 [R70.X4+0x60], RZ ;  /* 0x000060ff46007388 */ /* 0x000fe80000004a00 */
[----:B------:R-:W-:Y:S04]  /*2750*/  STS.64 [R70.X4+0x80], RZ ;  /* 0x000080ff46007388 */ /* 0x000fe80000004a00 */
[----:B------:R-:W-:Y:S04]  /*2760*/  STS.64 [R70.X4+0x900], RZ ;  /* 0x000900ff46007388 */ /* 0x000fe80000004a00 */
[----:B------:R-:W-:Y:S04]  /*2770*/  STS.64 [R70.X4+0xa0], RZ ;  /* 0x0000a0ff46007388 */ /* 0x000fe80000004a00 */
[----:B------:R-:W-:Y:S04]  /*2780*/  STS.64 [R70.X4+0x920], RZ ;  /* 0x000920ff46007388 */ /* 0x000fe80000004a00 */
[----:B------:R-:W-:Y:S04]  /*2790*/  STS.64 [R70.X4+0xc0], RZ ;  /* 0x0000c0ff46007388 */ /* 0x000fe80000004a00 */
[----:B------:R-:W-:Y:S04]  /*27a0*/  STS.64 [R70.X4+0x940], RZ ;  /* 0x000940ff46007388 */ /* 0x000fe80000004a00 */
[----:B------:R-:W-:Y:S04]  /*27b0*/  STS.64 [R70.X4+0xe0], RZ ;  /* 0x0000e0ff46007388 */ /* 0x000fe80000004a00 */
[----:B------:R-:W-:Y:S01]  /*27c0*/  STS.64 [R70.X4+0x960], RZ ;  /* 0x000960ff46007388 */ /* 0x000fe20000004a00 */
[----:B------:R-:W-:-:S03]  /*27d0*/  SHF.R.U32.HI R4, RZ, 0x4, R4 ;  /* 0x00000004ff047819 */ /* 0x000fc60000011604 */
[----:B------:R-:W-:Y:S06]  /*27e0*/  BAR.SYNC 0x0 ;  /* 0x0000000000007b1d */ /* 0x000fec0000000000 */
[----:B------:R-:W1:Y:S04]  /*27f0*/  LDS.128 R8, [R74.X4] ;  /* 0x000000004a087984 */ /* 0x000e680000004c00 */
[----:B------:R-:W2:Y:S04]  /*2800*/  LDS.128 R16, [R74.X4+0x440] ;  /* 0x000440004a107984 */ /* 0x000ea80000004c00 */
[----:B------:R-:W3:Y:S04]  /*2810*/  LDS.128 R24, [R74.X4+0x880] ;  /* 0x000880004a187984 */ /* 0x000ee80000004c00 */
[----:B------:R-:W4:Y:S04]  /*2820*/  LDS.128 R32, [R74.X4+0xcc0] ;  /* 0x000cc0004a207984 */ /* 0x000f280000004c00 */
[----:B------:R-:W1:Y:S04]  /*2830*/  LDS.128 R36, [R74.X4+0x1100] ;  /* 0x001100004a247984 */ /* 0x000e680000004c00 */
[----:B------:R-:W1:Y:S04]  /*2840*/  LDS.128 R40, [R74.X4+0x1540] ;  /* 0x001540004a287984 */ /* 0x000e680000004c00 */
[----:B------:R-:W1:Y:S04]  /*2850*/  LDS.128 R44, [R74.X4+0x1980] ;  /* 0x001980004a2c7984 */ /* 0x000e680000004c00 */
[----:B------:R-:W1:Y:S04]  /*2860*/  LDS.128 R48, [R74.X4+0x1dc0] ;  /* 0x001dc0004a307984 */ /* 0x000e680000004c00 */
[----:B------:R-:W-:Y:S06]  /*2870*/  BAR.SYNC 0x0 ;  /* 0x0000000000007b1d */ /* 0x000fec0000000000 */
[----:B------:R2:W-:Y:S01]  /*2880*/  STS.64 [R70.X4], R6 ;  /* 0x0000000646007388 */ /* 0x0005e20000004a00 */
[----:B------:R-:W-:-:S02]  /*2890*/  FSEL R62, R61, RZ, !P6 ;  /* 0x000000ff3d3e7208 */ /* 0x000fc40007000000 */
[----:B------:R-:W-:Y:S02]  /*28a0*/  FSEL R53, R64, RZ, !P6 ;  /* 0x000000ff40357208 */ /* 0x000fe40007000000 */
[----:B------:R-:W-:Y:S02]  /*28b0*/  FSEL R61, R65, RZ, !P3 ;  /* 0x000000ff413d7208 */ /* 0x000fe40005800000 */
[----:B--2---:R-:W-:Y:S02]  /*28c0*/  FSEL R6, R30, RZ, !P6 ;  /* 0x000000ff1e067208 */ /* 0x004fe40007000000 */
[----:B------:R-:W-:Y:S02]  /*28d0*/  FSEL R7, R29, RZ, !P6 ;  /* 0x000000ff1d077208 */ /* 0x000fe40007000000 */
[----:B------:R-:W-:Y:S02]  /*28e0*/  FSEL R30, R57, RZ, !P6 ;  /* 0x000000ff391e7208 */ /* 0x000fe40007000000 */
[----:B------:R-:W-:-:S02]  /*28f0*/  FSEL R57, R2, RZ, !P3 ;  /* 0x000000ff02397208 */ /* 0x000fc40005800000 */
[----:B------:R-:W-:Y:S01]  /*2900*/  SGXT.U32 R2, R4, 0x2 ;  /* 0x000000020402781a */ /* 0x000fe20000000000 */
[----:B------:R2:W-:Y:S01]  /*2910*/  STS.64 [R70.X4+0x80], R6 ;  /* 0x0000800646007388 */ /* 0x0005e20000004a00 */
[----:B------:R-:W-:Y:S02]  /*2920*/  FSEL R20, R20, RZ, !P6 ;  /* 0x000000ff14147208 */ /* 0x000fe40007000000 */
[----:B------:R-:W-:Y:S02]  /*2930*/  FSEL R21, R21, RZ, !P6 ;  /* 0x000000ff15157208 */ /* 0x000fe40007000000 */
[----:B------:R-:W-:Y:S02]  /*2940*/  FSEL R64, R23, RZ, !P3 ;  /* 0x000000ff17407208 */ /* 0x000fe40005800000 */
[----:B------:R-:W-:Y:S02]  /*2950*/  FSEL R65, R22, RZ, !P3 ;  /* 0x000000ff16417208 */ /* 0x000fe40005800000 */
[----:B------:R-:W-:-:S02]  /*2960*/  FSEL R22, R15, RZ, !P3 ;  /* 0x000000ff0f167208 */ /* 0x000fc40005800000 */
[----:B--2---:R-:W-:Y:S02]  /*2970*/  LOP3.LUT R7, R85, R2, RZ, 0xfc, !PT ;  /* 0x0000000255077212 */ /* 0x004fe400078efcff */
[----:B------:R-:W-:Y:S02]  /*2980*/  FSEL R23, R14, RZ, !P3 ;  /* 0x000000ff0e177208 */ /* 0x000fe40005800000 */
[----:B------:R-:W-:Y:S02]  /*2990*/  FSEL R14, R31, RZ, !P6 ;  /* 0x000000ff1f0e7208 */ /* 0x000fe40007000000 */
[----:B------:R-:W-:Y:S02]  /*29a0*/  FSEL R52, R67, RZ, !P6 ;  /* 0x000000ff43347208 */ /* 0x000fe40007000000 */
[----:B------:R-:W-:Y:S02]  /*29b0*/  FSEL R63, R66, RZ, !P6 ;  /* 0x000000ff423f7208 */ /* 0x000fe40007000000 */
[----:B------:R-:W-:Y:S01]  /*29c0*/  FSEL R15, R13, RZ, !P6 ;  /* 0x000000ff0d0f7208 */ /* 0x000fe20007000000 */
[----:B------:R-:W-:Y:S01]  /*29d0*/  IMAD.SHL.U32 R13, R7, 0x1000, RZ ;  /* 0x00001000070d7824 */ /* 0x000fe200078e00ff */
[----:B------:R-:W-:Y:S01]  /*29e0*/  FSEL R31, R5, RZ, !P6 ;  /* 0x000000ff051f7208 */ /* 0x000fe20007000000 */
[----:B------:R-:W-:Y:S01]  /*29f0*/  IMAD.WIDE.U32 R4, R73, 0x4, RZ ;  /* 0x0000000449047825 */ /* 0x000fe200078e00ff */
[----:B------:R-:W-:-:S02]  /*2a00*/  FSEL R28, R28, RZ, !P3 ;  /* 0x000000ff1c1c7208 */ /* 0x000fc40005800000 */
[----:B------:R-:W-:Y:S01]  /*2a10*/  FSEL R29, R12, RZ, !P3 ;  /* 0x000000ff0c1d7208 */ /* 0x000fe20005800000 */
[----:B------:R2:W-:Y:S01]  /*2a20*/  STS.64 [R70.X4+0x60], R20 ;  /* 0x0000601446007388 */ /* 0x0005e20000004a00 */
[C---:B------:R-:W-:Y:S02]  /*2a30*/  ISETP.GT.U32.AND P2, PT, R7.reuse, -0x1, PT ;  /* 0xffffffff0700780c */ /* 0x040fe40003f44070 */
[C---:B------:R-:W-:Y:S01]  /*2a40*/  ISETP.GE.U32.AND P6, PT, R7.reuse, R86, PT ;  /* 0x000000560700720c */ /* 0x040fe20003fc6070 */
[----:B------:R1:W-:Y:S01]  /*2a50*/  STS.64 [R70.X4+0x900], R22 ;  /* 0x0009001646007388 */ /* 0x0003e20000004a00 */
[----:B------:R-:W-:Y:S01]  /*2a60*/  SHF.L.U64.HI R7, R7, 0xc, R0 ;  /* 0x0000000c07077819 */ /* 0x000fe20000010200 */
[----:B------:R-:W-:Y:S02]  /*2a70*/  IMAD.SHL.U32 R6, R81, 0x40, RZ ;  /* 0x0000004051067824 */ /* 0x000fe400078e00ff */
[----:B------:R3:W-:Y:S01]  /*2a80*/  STS.64 [R70.X4+0x920], R28 ;  /* 0x0009201c46007388 */ /* 0x0007e20000004a00 */
[----:B--2---:R-:W-:Y:S01]  /*2a90*/  IMAD.MOV.U32 R21, RZ, RZ, 0x4 ;  /* 0x00000004ff157424 */ /* 0x004fe200078e00ff */
[----:B------:R-:W-:-:S02]  /*2aa0*/  FSEL R71, R71, RZ, !P1 ;  /* 0x000000ff47477208 */ /* 0x000fc40004800000 */
[----:B-1----:R-:W-:Y:S01]  /*2ab0*/  LOP3.LUT R23, R85, 0x4, R2, 0xfe, !PT ;  /* 0x0000000455177812 */ /* 0x002fe200078efe02 */
[----:B------:R1:W-:Y:S01]  /*2ac0*/  STS.64 [R70.X4+0xa0], R14 ;  /* 0x0000a00e46007388 */ /* 0x0003e20000004a00 */
[----:B------:R-:W-:Y:S02]  /*2ad0*/  LOP3.LUT R13, R13, R4, RZ, 0xfc, !PT ;  /* 0x000000040d0d7212 */ /* 0x000fe400078efcff */
[----:B---3--:R-:W-:Y:S01]  /*2ae0*/  LOP3.LUT R29, R7, R5, RZ, 0xfc, !PT ;  /* 0x00000005071d7212 */ /* 0x008fe200078efcff */
[----:B------:R-:W-:Y:S01]  /*2af0*/  IMAD.WIDE R6, R6, R21, c[0x0][0x170] ;  /* 0x00005c0006067625 */ /* 0x000fe200078e0215 */
[----:B------:R-:W-:Y:S02]  /*2b00*/  FSEL R72, R72, RZ, !P0 ;  /* 0x000000ff48487208 */ /* 0x000fe40004000000 */
[C---:B------:R-:W-:Y:S02]  /*2b10*/  ISETP.GE.U32.AND P1, PT, R23.reuse, R86, PT ;  /* 0x000000561700720c */ /* 0x040fe40003f26070 */
[----:B------:R-:W-:Y:S01]  /*2b20*/  ISETP.GE.AND.EX P6, PT, R0, R3, PT, P6 ;  /* 0x000000030000720c */ /* 0x000fe20003fc6360 */
[----:B-1----:R-:W-:Y:S01]  /*2b30*/  IMAD.SHL.U32 R15, R23, 0x1000, RZ ;  /* 0x00001000170f7824 */ /* 0x002fe200078e00ff */
[----:B------:R-:W-:-:S02]  /*2b40*/  FSEL R71, R71, RZ, P4 ;  /* 0x000000ff47477208 */ /* 0x000fc40002000000 */
[----:B------:R-:W-:Y:S02]  /*2b50*/  IADD3 R12, P4, R6, R13, RZ ;  /* 0x0000000d060c7210 */ /* 0x000fe40007f9e0ff */
[C---:B------:R-:W-:Y:S02]  /*2b60*/  ISETP.GT.U32.AND P0, PT, R23.reuse, -0x1, PT ;  /* 0xffffffff1700780c */ /* 0x040fe40003f04070 */
[----:B------:R-:W-:Y:S02]  /*2b70*/  FSEL R21, R72, RZ, P5 ;  /* 0x000000ff48157208 */ /* 0x000fe40002800000 */
[----:B------:R-:W-:Y:S02]  /*2b80*/  ISETP.GE.AND.EX P1, PT, R0, R3, PT, P1 ;  /* 0x000000030000720c */ /* 0x000fe40003f26310 */
[----:B------:R-:W-:Y:S02]  /*2b90*/  SHF.L.U64.HI R23, R23, 0xc, R0 ;  /* 0x0000000c17177819 */ /* 0x000fe40000010200 */
[----:B------:R-:W-:-:S02]  /*2ba0*/  LOP3.LUT R15, R15, R4, RZ, 0xfc, !PT ;  /* 0x000000040f0f7212 */ /* 0x000fc400078efcff */
[----:B------:R-:W-:Y:S01]  /*2bb0*/  ISETP.GT.AND.EX P2, PT, R0, -0x1, !P6, P2 ;  /* 0xffffffff0000780c */ /* 0x000fe20007744320 */
[----:B------:R-:W-:Y:S01]  /*2bc0*/  IMAD.X R13, R7, 0x1, R29, P4 ;  /* 0x00000001070d7824 */ /* 0x000fe200020e061d */
[----:B------:R-:W-:Y:S02]  /*2bd0*/  FSEL R58, R58, RZ, !P3 ;  /* 0x000000ff3a3a7208 */ /* 0x000fe40005800000 */
[----:B------:R-:W-:Y:S02]  /*2be0*/  FSEL R59, R68, RZ, !P3 ;  /* 0x000000ff443b7208 */ /* 0x000fe40005800000 */
[----:B------:R-:W-:Y:S02]  /*2bf0*/  FSEL R54, R54, RZ, !P3 ;  /* 0x000000ff36367208 */ /* 0x000fe40005800000 */
[----:B------:R-:W-:Y:S02]  /*2c00*/  FSEL R55, R55, RZ, !P3 ;  /* 0x000000ff37377208 */ /* 0x000fe40005800000 */
[----:B------:R-:W-:-:S02]  /*2c10*/  FSEL R60, R60, RZ, !P3 ;  /* 0x000000ff3c3c7208 */ /* 0x000fc40005800000 */
[----:B------:R-:W-:Y:S02]  /*2c20*/  FSEL R56, R56, RZ, !P3 ;  /* 0x000000ff38387208 */ /* 0x000fe40005800000 */
[----:B------:R-:W-:Y:S02]  /*2c30*/  FSEL R20, R71, RZ, !P3 ;  /* 0x000000ff47147208 */ /* 0x000fe40005800000 */
[----:B------:R-:W-:Y:S02]  /*2c40*/  FSEL R21, R21, RZ, !P3 ;  /* 0x000000ff15157208 */ /* 0x000fe40005800000 */
[----:B------:R-:W-:Y:S01]  /*2c50*/  ISETP.GT.AND.EX P0, PT, R0, -0x1, !P1, P0 ;  /* 0xffffffff0000780c */ /* 0x000fe20004f04300 */
[----:B------:R1:W-:Y:S01]  /*2c60*/  STS.64 [R70.X4+0xc0], R30 ;  /* 0x0000c01e46007388 */ /* 0x0003e20000004a00 */
[----:B------:R-:W-:Y:S02]  /*2c70*/  LOP3.LUT R23, R23, R5, RZ, 0xfc, !PT ;  /* 0x0000000517177212 */ /* 0x000fe400078efcff */
[----:B------:R-:W-:-:S02]  /*2c80*/  IADD3 R14, P3, R6, R15, RZ ;  /* 0x0000000f060e7210 */ /* 0x000fc40007f7e0ff */
[--C-:B------:R-:W-:Y:S01]  /*2c90*/  LOP3.LUT R29, R85, 0x8, R2.reuse, 0xfe, !PT ;  /* 0x00000008551d7812 */ /* 0x100fe200078efe02 */
[----:B------:R2:W-:Y:S02]  /*2ca0*/  STS.64 [R70.X4+0x8a0], R54 ;  /* 0x0008a03646007388 */ /* 0x0005e40000004a00 */
[----:B------:R-:W-:Y:S01]  /*2cb0*/  IMAD.X R15, R7, 0x1, R23, P3 ;  /* 0x00000001070f7824 */ /* 0x000fe200018e0617 */
[-C--:B------:R-:W-:Y:S02]  /*2cc0*/  ISETP.GE.U32.AND P1, PT, R29, R86.reuse, PT ;  /* 0x000000561d00720c */ /* 0x080fe40003f26070 */
[----:B-1----:R-:W-:Y:S01]  /*2cd0*/  LOP3.LUT R31, R85, 0xc, R2, 0xfe, !PT ;  /* 0x0000000c551f7812 */ /* 0x002fe200078efe02 */
[----:B------:R-:W-:Y:S01]  /*2ce0*/  IMAD.SHL.U32 R23, R29, 0x1000, RZ ;  /* 0x000010001d177824 */ /* 0x000fe200078e00ff */
[----:B------:R-:W-:Y:S02]  /*2cf0*/  STS.64 [R70.X4+0x880], R58 ;  /* 0x0008803a46007388 */ /* 0x000fe40000004a00 */
[----:B------:R-:W-:-:S02]  /*2d00*/  ISETP.GE.U32.AND P6, PT, R31, R86, PT ;  /* 0x000000561f00720c */ /* 0x000fc40003fc6070 */
[----:B------:R-:W-:Y:S01]  /*2d10*/  STS.64 [R70.X4+0x20], R52 ;  /* 0x0000203446007388 */ /* 0x000fe20000004a00 */
[----:B--2---:R-:W-:Y:S02]  /*2d20*/  LOP3.LUT R55, R85, 0x14, R2, 0xfe, !PT ;  /* 0x0000001455377812 */ /* 0x004fe400078efe02 */
[----:B------:R-:W-:Y:S01]  /*2d30*/  ISETP.GT.U32.AND P3, PT, R29, -0x1, PT ;  /* 0xffffffff1d00780c */ /* 0x000fe20003f64070 */
[----:B------:R-:W-:Y:S01]  /*2d40*/  STS.64 [R70.X4+0x40], R62 ;  /* 0x0000403e46007388 */ /* 0x000fe20000004a00 */
[----:B------:R-:W-:-:S03]  /*2d50*/  ISETP.GE.AND.EX P1, PT, R0, R3, PT, P1 ;  /* 0x000000030000720c */ /* 0x000fc60003f26310 */
[----:B------:R-:W-:Y:S01]  /*2d60*/  STS.64 [R70.X4+0x8c0], R60 ;  /* 0x0008c03c46007388 */ /* 0x000fe20000004a00 */
[----:B------:R-:W-:-:S03]  /*2d70*/  ISETP.GT.U32.AND P5, PT, R31, -0x1, PT ;  /* 0xffffffff1f00780c */ /* 0x000fc60003fa4070 */
[----:B------:R-:W-:Y:S01]  /*2d80*/  STS.64 [R70.X4+0x8e0], R64 ;  /* 0x0008e04046007388 */ /* 0x000fe20000004a00 */
[----:B------:R-:W-:-:S03]  /*2d90*/  ISETP.GE.AND.EX P6, PT, R0, R3, PT, P6 ;  /* 0x000000030000720c */ /* 0x000fc60003fc6360 */
[----:B------:R-:W-:Y:S01]  /*2da0*/  STS.64 [R70.X4+0x940], R56 ;  /* 0x0009403846007388 */ /* 0x000fe20000004a00 */
[----:B------:R-:W-:-:S03]  /*2db0*/  SHF.L.U64.HI R29, R29, 0xc, R0 ;  /* 0x0000000c1d1d7819 */ /* 0x000fc60000010200 */
[----:B------:R-:W-:Y:S04]  /*2dc0*/  STS.64 [R70.X4+0x960], R20 ;  /* 0x0009601446007388 */ /* 0x000fe80000004a00 */
[----:B------:R-:W-:Y:S04]  /*2dd0*/  STS.64 [R70.X4+0xe0], RZ ;  /* 0x0000e0ff46007388 */ /* 0x000fe80000004a00 */
[----:B------:R-:W-:Y:S06]  /*2de0*/  BAR.SYNC 0x0 ;  /* 0x0000000000007b1d */ /* 0x000fec0000000000 */
[----:B------:R1:W-:Y:S01]  /*2df0*/  @P2 STG.E.128 [R12.64], R8 ;  /* 0x000000080c002986 */ /* 0x0003e2000c101d04 */
[----:B------:R-:W-:-:S02]  /*2e00*/  ISETP.GT.AND.EX P3, PT, R0, -0x1, !P1, P3 ;  /* 0xffffffff0000780c */ /* 0x000fc40004f64330 */
[----:B------:R-:W-:Y:S01]  /*2e10*/  ISETP.GE.U32.AND P1, PT, R55, R86, PT ;  /* 0x000000563700720c */ /* 0x000fe20003f26070 */
[----:B------:R2:W-:Y:S01]  /*2e20*/  @P0 STG.E.128 [R14.64], R16 ;  /* 0x000000100e000986 */ /* 0x0005e2000c101d04 */
[C---:B------:R-:W-:Y:S02]  /*2e30*/  ISETP.GT.AND.EX P5, PT, R0.reuse, -0x1, !P6, P5 ;  /* 0xffffffff0000780c */ /* 0x040fe400077a4350 */
[----:B------:R-:W-:Y:S02]  /*2e40*/  SHF.L.U64.HI R21, R31, 0xc, R0 ;  /* 0x0000000c1f157819 */ /* 0x000fe40000010200 */
[----:B------:R-:W-:Y:S02]  /*2e50*/  ISETP.GT.U32.AND P2, PT, R55, -0x1, PT ;  /* 0xffffffff3700780c */ /* 0x000fe40003f44070 */
[----:B------:R-:W-:Y:S02]  /*2e60*/  ISETP.GE.AND.EX P1, PT, R0, R3, PT, P1 ;  /* 0x000000030000720c */ /* 0x000fe40003f26310 */
[----:B-1----:R-:W-:Y:S01]  /*2e70*/  LOP3.LUT R9, R23, R4, RZ, 0xfc, !PT ;  /* 0x0000000417097212 */ /* 0x002fe200078efcff */
[----:B------:R-:W-:Y:S01]  /*2e80*/  IMAD.SHL.U32 R11, R31, 0x1000, RZ ;  /* 0x000010001f0b7824 */ /* 0x000fe200078e00ff */
[----:B------:R-:W-:Y:S01]  /*2e90*/  LOP3.LUT R23, R29, R5, RZ, 0xfc, !PT ;  /* 0x000000051d177212 */ /* 0x000fe200078efcff */
[----:B--2---:R-:W-:Y:S01]  /*2ea0*/  IMAD.SHL.U32 R15, R55, 0x1000, RZ ;  /* 0x00001000370f7824 */ /* 0x004fe200078e00ff */
[----:B------:R-:W-:-:S02]  /*2eb0*/  IADD3 R8, P6, R6, R9, RZ ;  /* 0x0000000906087210 */ /* 0x000fc40007fde0ff */
[-C--:B------:R-:W-:Y:S02]  /*2ec0*/  LOP3.LUT R11, R11, R4.reuse, RZ, 0xfc, !PT ;  /* 0x000000040b0b7212 */ /* 0x080fe400078efcff */
[----:B------:R-:W-:Y:S02]  /*2ed0*/  LOP3.LUT R53, R85, 0x10, R2, 0xfe, !PT ;  /* 0x0000001055357812 */ /* 0x000fe400078efe02 */
[----:B------:R-:W-:Y:S02]  /*2ee0*/  SHF.L.U64.HI R17, R55, 0xc, R0 ;  /* 0x0000000c37117819 */ /* 0x000fe40000010200 */
[----:B------:R-:W-:Y:S01]  /*2ef0*/  LOP3.LUT R15, R15, R4, RZ, 0xfc, !PT ;  /* 0x000000040f0f7212 */ /* 0x000fe200078efcff */
[----:B------:R-:W-:Y:S01]  /*2f00*/  IMAD.X R9, R7, 0x1, R23, P6 ;  /* 0x0000000107097824 */ /* 0x000fe200030e0617 */
[----:B------:R-:W-:Y:S02]  /*2f10*/  LOP3.LUT R21, R21, R5, RZ, 0xfc, !PT ;  /* 0x0000000515157212 */ /* 0x000fe400078efcff */
[----:B------:R-:W-:-:S02]  /*2f20*/  IADD3 R10, P6, R6, R11, RZ ;  /* 0x0000000b060a7210 */ /* 0x000fc40007fde0ff */
[----:B------:R-:W-:Y:S02]  /*2f30*/  ISETP.GT.AND.EX P1, PT, R0, -0x1, !P1, P2 ;  /* 0xffffffff0000780c */ /* 0x000fe40004f24320 */
[----:B------:R-:W-:Y:S02]  /*2f40*/  ISETP.GE.U32.AND P4, PT, R53, R86, PT ;  /* 0x000000563500720c */ /* 0x000fe40003f86070 */
[----:B------:R-:W-:Y:S02]  /*2f50*/  LOP3.LUT R17, R17, R5, RZ, 0xfc, !PT ;  /* 0x0000000511117212 */ /* 0x000fe400078efcff */
[----:B------:R-:W-:Y:S01]  /*2f60*/  IADD3 R14, P2, R6, R15, RZ ;  /* 0x0000000f060e7210 */ /* 0x000fe20007f5e0ff */
[C---:B------:R-:W-:Y:S01]  /*2f70*/  IMAD.SHL.U32 R13, R53.reuse, 0x1000, RZ ;  /* 0x00001000350d7824 */ /* 0x040fe200078e00ff */
[----:B------:R-:W-:Y:S01]  /*2f80*/  ISETP.GT.U32.AND P0, PT, R53, -0x1, PT ;  /* 0xffffffff3500780c */ /* 0x000fe20003f04070 */
[C---:B------:R-:W-:Y:S01]  /*2f90*/  IMAD.X R11, R7.reuse, 0x1, R21, P6 ;  /* 0x00000001070b7824 */ /* 0x040fe200030e0615 */
[----:B------:R-:W-:Y:S01]  /*2fa0*/  ISETP.GE.AND.EX P4, PT, R0, R3, PT, P4 ;  /* 0x000000030000720c */ /* 0x000fe20003f86340 */
[----:B------:R-:W-:Y:S01]  /*2fb0*/  IMAD.X R15, R7, 0x1, R17, P2 ;  /* 0x00000001070f7824 */ /* 0x000fe200010e0611 */
[----:B------:R-:W-:Y:S01]  /*2fc0*/  LOP3.LUT R17, R85, 0x18, R2, 0xfe, !PT ;  /* 0x0000001855117812 */ /* 0x000fe200078efe02 */
[----:B------:R1:W-:Y:S01]  /*2fd0*/  @P3 STG.E.128 [R8.64], R24 ;  /* 0x0000001808003986 */ /* 0x0003e2000c101d04 */
[----:B------:R-:W-:-:S02]  /*2fe0*/  SHF.L.U64.HI R19, R53, 0xc, R0 ;  /* 0x0000000c35137819 */ /* 0x000fc40000010200 */
[----:B------:R-:W-:Y:S01]  /*2ff0*/  LOP3.LUT R13, R13, R4, RZ, 0xfc, !PT ;  /* 0x000000040d0d7212 */ /* 0x000fe200078efcff */
[----:B----4-:R2:W-:Y:S01]  /*3000*/  @P5 STG.E.128 [R10.64], R32 ;  /* 0x000000200a005986 */ /* 0x0105e2000c101d04 */
[----:B------:R-:W-:Y:S02]  /*3010*/  ISETP.GT.AND.EX P0, PT, R0, -0x1, !P4, P0 ;  /* 0xffffffff0000780c */ /* 0x000fe40006704300 */
[----:B------:R-:W-:Y:S01]  /*3020*/  ISETP.GE.U32.AND P5, PT, R17, R86, PT ;  /* 0x000000561100720c */ /* 0x000fe20003fa6070 */
[----:B------:R-:W-:Y:S01]  /*3030*/  LDS.128 R32, [R74.X4+0x1100] ;  /* 0x001100004a207984 */ /* 0x000fe20000004c00 */
[----:B------:R-:W-:Y:S02]  /*3040*/  LOP3.LUT R19, R19, R5, RZ, 0xfc, !PT ;  /* 0x0000000513137212 */ /* 0x000fe400078efcff */
[----:B------:R-:W-:Y:S02]  /*3050*/  IADD3 R12, P4, R6, R13, RZ ;  /* 0x0000000d060c7210 */ /* 0x000fe40007f9e0ff */
[----:B------:R-:W-:-:S02]  /*3060*/  ISETP.GT.U32.AND P6, PT, R17, -0x1, PT ;  /* 0xffffffff1100780c */ /* 0x000fc40003fc4070 */
[C---:B------:R-:W-:Y:S01]  /*3070*/  ISETP.GE.AND.EX P5, PT, R0.reuse, R3, PT, P5 ;  /* 0x000000030000720c */ /* 0x040fe20003fa6350 */
[----:B------:R-:W-:Y:S01]  /*3080*/  IMAD.X R13, R7, 0x1, R19, P4 ;  /* 0x00000001070d7824 */ /* 0x000fe200020e0613 */
[C-C-:B------:R-:W-:Y:S02]  /*3090*/  LOP3.LUT R23, R85.reuse, 0x24, R2.reuse, 0xfe, !PT ;  /* 0x0000002455177812 */ /* 0x140fe400078efe02 */
[----:B------:R-:W-:Y:S02]  /*30a0*/  ISETP.GT.AND.EX P6, PT, R0, -0x1, !P5, P6 ;  /* 0xffffffff0000780c */ /* 0x000fe40006fc4360 */
[--C-:B------:R-:W-:Y:S02]  /*30b0*/  LOP3.LUT R19, R85, 0x1c, R2.reuse, 0xfe, !PT ;  /* 0x0000001c55137812 */ /* 0x100fe400078efe02 */
[----:B------:R-:W-:Y:S01]  /*30c0*/  ISETP.GE.U32.AND P5, PT, R23, R86, PT ;  /* 0x000000561700720c */ /* 0x000fe20003fa6070 */
[----:B------:R3:W-:Y:S01]  /*30d0*/  @P0 STG.E.128 [R12.64], R36 ;  /* 0x000000240c000986 */ /* 0x0007e2000c101d04 */
[----:B------:R-:W-:-:S02]  /*30e0*/  LOP3.LUT R21, R85, 0x20, R2, 0xfe, !PT ;  /* 0x0000002055157812 */ /* 0x000fc400078efe02 */
[----:B------:R-:W-:Y:S01]  /*30f0*/  ISETP.GT.U32.AND P0, PT, R23, -0x1, PT ;  /* 0xffffffff1700780c */ /* 0x000fe20003f04070 */
[----:B------:R-:W-:Y:S01]  /*3100*/  @P1 STG.E.128 [R14.64], R40 ;  /* 0x000000280e001986 */ /* 0x000fe2000c101d04 */
[-C--:B------:R-:W-:Y:S02]  /*3110*/  ISETP.GE.U32.AND P1, PT, R19, R86.reuse, PT ;  /* 0x000000561300720c */ /* 0x080fe40003f26070 */
[----:B------:R-:W-:Y:S02]  /*3120*/  ISETP.GE.AND.EX P5, PT, R0, R3, PT, P5 ;  /* 0x000000030000720c */ /* 0x000fe40003fa6350 */
[C-C-:B------:R-:W-:Y:S02]  /*3130*/  LOP3.LUT R31, R85.reuse, 0x2c, R2.reuse, 0xfe, !PT ;  /* 0x0000002c551f7812 */ /* 0x140fe400078efe02 */
[C-C-:B------:R-:W-:Y:S02]  /*3140*/  LOP3.LUT R29, R85.reuse, 0x28, R2.reuse, 0xfe, !PT ;  /* 0x00000028551d7812 */ /* 0x140fe400078efe02 */
[----:B-1----:R-:W-:Y:S01]  /*3150*/  LOP3.LUT R25, R85, 0x30, R2, 0xfe, !PT ;  /* 0x0000003055197812 */ /* 0x002fe200078efe02 */
[----:B------:R-:W-:Y:S01]  /*3160*/  IMAD.SHL.U32 R9, R17, 0x1000, RZ ;  /* 0x0000100011097824 */ /* 0x000fe200078e00ff */
[----:B------:R-:W-:Y:S01]  /*3170*/  ISETP.GT.U32.AND P2, PT, R19, -0x1, PT ;  /* 0xffffffff1300780c */ /* 0x000fe20003f44070 */
[----:B------:R-:W-:Y:S01]  /*3180*/  LDS.128 R36, [R74.X4+0x1540] ;  /* 0x001540004a247984 */ /* 0x000fe20000004c00 */
[----:B------:R-:W-:-:S02]  /*3190*/  ISETP.GE.U32.AND P4, PT, R21, R86, PT ;  /* 0x000000561500720c */ /* 0x000fc40003f86070 */
[CC--:B------:R-:W-:Y:S01]  /*31a0*/  ISETP.GE.AND.EX P1, PT, R0.reuse, R3.reuse, PT, P1 ;  /* 0x000000030000720c */ /* 0x0c0fe20003f26310 */
[----:B------:R-:W-:Y:S01]  /*31b0*/  LDS.128 R40, [R74.X4+0x1980] ;  /* 0x001980004a287984 */ /* 0x000fe20000004c00 */
[C---:B------:R-:W-:Y:S02]  /*31c0*/  ISETP.GT.AND.EX P5, PT, R0.reuse, -0x1, !P5, P0 ;  /* 0xffffffff0000780c */ /* 0x040fe40006fa4300 */
[----:B------:R-:W-:Y:S02]  /*31d0*/  ISETP.GE.U32.AND P0, PT, R31, R86, PT ;  /* 0x000000561f00720c */ /* 0x000fe40003f06070 */
[----:B------:R-:W-:Y:S02]  /*31e0*/  ISETP.GT.U32.AND P3, PT, R21, -0x1, PT ;  /* 0xffffffff1500780c */ /* 0x000fe40003f64070 */
[C---:B------:R-:W-:Y:S02]  /*31f0*/  ISETP.GE.AND.EX P4, PT, R0.reuse, R3, PT, P4 ;  /* 0x000000030000720c */ /* 0x040fe40003f86340 */
[----:B------:R-:W-:-:S02]  /*3200*/  ISETP.GT.AND.EX P2, PT, R0, -0x1, !P1, P2 ;  /* 0xffffffff0000780c */ /* 0x000fc40004f44320 */
[----:B------:R-:W-:Y:S02]  /*3210*/  P2R R16, PR, RZ, 0x20 ;  /* 0x00000020ff107803 */ /* 0x000fe40000000000 */
[----:B------:R-:W-:Y:S02]  /*3220*/  ISETP.GE.U32.AND P1, PT, R29, R86, PT ;  /* 0x000000561d00720c */ /* 0x000fe40003f26070 */
[----:B------:R-:W-:Y:S02]  /*3230*/  ISETP.GT.U32.AND P5, PT, R31, -0x1, PT ;  /* 0xffffffff1f00780c */ /* 0x000fe40003fa4070 */
[C---:B------:R-:W-:Y:S02]  /*3240*/  ISETP.GE.AND.EX P0, PT, R0.reuse, R3, PT, P0 ;  /* 0x000000030000720c */ /* 0x040fe40003f06300 */
[----:B------:R-:W-:Y:S02]  /*3250*/  ISETP.GT.AND.EX P3, PT, R0, -0x1, !P4, P3 ;  /* 0xffffffff0000780c */ /* 0x000fe40006764330 */
[----:B------:R-:W-:-:S02]  /*3260*/  ISETP.GT.U32.AND P4, PT, R29, -0x1, PT ;  /* 0xffffffff1d00780c */ /* 0x000fc40003f84070 */
[CC--:B------:R-:W-:Y:S02]  /*3270*/  ISETP.GE.AND.EX P1, PT, R0.reuse, R3.reuse, PT, P1 ;  /* 0x000000030000720c */ /* 0x0c0fe40003f26310 */
[C---:B------:R-:W-:Y:S02]  /*3280*/  ISETP.GT.AND.EX P5, PT, R0.reuse, -0x1, !P0, P5 ;  /* 0xffffffff0000780c */ /* 0x040fe400047a4350 */
[C---:B------:R-:W-:Y:S02]  /*3290*/  ISETP.GE.U32.AND P0, PT, R25.reuse, R86, PT ;  /* 0x000000561900720c */ /* 0x040fe40003f06070 */
[C---:B------:R-:W-:Y:S02]  /*32a0*/  ISETP.GT.AND.EX P4, PT, R0.reuse, -0x1, !P1, P4 ;  /* 0xffffffff0000780c */ /* 0x040fe40004f84340 */
[----:B------:R-:W-:Y:S02]  /*32b0*/  ISETP.GE.AND.EX P0, PT, R0, R3, PT, P0 ;  /* 0x000000030000720c */ /* 0x000fe40003f06300 */
[----:B------:R-:W-:-:S02]  /*32c0*/  ISETP.GT.U32.AND P1, PT, R25, -0x1, PT ;  /* 0xffffffff1900780c */ /* 0x000fc40003f24070 */
[----:B--2---:R-:W-:Y:S02]  /*32d0*/  SHF.L.U64.HI R11, R17, 0xc, R0 ;  /* 0x0000000c110b7819 */ /* 0x004fe40000010200 */
[----:B------:R-:W-:Y:S02]  /*32e0*/  LOP3.LUT R9, R9, R4, RZ, 0xfc, !PT ;  /* 0x0000000409097212 */ /* 0x000fe400078efcff */
[----:B------:R-:W-:Y:S02]  /*32f0*/  ISETP.GT.AND.EX P1, PT, R0, -0x1, !P0, P1 ;  /* 0xffffffff0000780c */ /* 0x000fe40004724310 */
[----:B------:R-:W-:Y:S02]  /*3300*/  LOP3.LUT R11, R11, R5, RZ, 0xfc, !PT ;  /* 0x000000050b0b7212 */ /* 0x000fe400078efcff */
[----:B------:R-:W-:-:S05]  /*3310*/  IADD3 R8, P0, R6, R9, RZ ;  /* 0x0000000906087210 */ /* 0x000fca0007f1e0ff */
[----:B------:R-:W-:Y:S02]  /*3320*/  IMAD.X R9, R7, 0x1, R11, P0 ;  /* 0x0000000107097824 */ /* 0x000fe400000e060b */
[C---:B------:R-:W-:Y:S01]  /*3330*/  IMAD.SHL.U32 R11, R19.reuse, 0x1000, RZ ;  /* 0x00001000130b7824 */ /* 0x040fe200078e00ff */
[----:B---3--:R-:W-:-:S04]  /*3340*/  SHF.L.U64.HI R13, R19, 0xc, R0 ;  /* 0x0000000c130d7819 */ /* 0x008fc80000010200 */
[----:B------:R-:W-:Y:S02]  /*3350*/  LOP3.LUT R11, R11, R4, RZ, 0xfc, !PT ;  /* 0x000000040b0b7212 */ /* 0x000fe400078efcff */
[----:B------:R-:W-:Y:S02]  /*3360*/  LOP3.LUT R13, R13, R5, RZ, 0xfc, !PT ;  /* 0x000000050d0d7212 */ /* 0x000fe400078efcff */
[----:B------:R-:W-:Y:S02]  /*3370*/  IADD3 R10, P0, R6, R11, RZ ;  /* 0x0000000b060a7210 */ /* 0x000fe40007f1e0ff */
[----:B------:R-:W-:-:S03]  /*3380*/  LOP3.LUT R17, R85, 0x34, R2, 0xfe, !PT ;  /* 0x0000003455117812 */ /* 0x000fc600078efe02 */
[----:B------:R-:W-:Y:S01]  /*3390*/  IMAD.X R11, R7, 0x1, R13, P0 ;  /* 0x00000001070b7824 */ /* 0x000fe200000e060d */
[CC--:B------:R-:W-:Y:S01]  /*33a0*/  ISETP.GE.U32.AND P0, PT, R17.reuse, R86.reuse, PT ;  /* 0x000000561100720c */ /* 0x0c0fe20003f06070 */
[----:B------:R1:W-:Y:S01]  /*33b0*/  @P6 STG.E.128 [R8.64], R44 ;  /* 0x0000002c08006986 */ /* 0x0003e2000c101d04 */
[----:B------:R-:W-:Y:S02]  /*33c0*/  ISETP.GT.U32.AND P6, PT, R17, -0x1, PT ;  /* 0xffffffff1100780c */ /* 0x000fe40003fc4070 */
[C---:B------:R-:W-:Y:S02]  /*33d0*/  ISETP.GE.AND.EX P0, PT, R0.reuse, R3, PT, P0 ;  /* 0x000000030000720c */ /* 0x040fe40003f06300 */
[----:B------:R-:W-:Y:S02]  /*33e0*/  LOP3.LUT R19, R85, 0x38, R2, 0xfe, !PT ;  /* 0x0000003855137812 */ /* 0x000fe400078efe02 */
[----:B------:R-:W-:Y:S02]  /*33f0*/  ISETP.GT.AND.EX P6, PT, R0, -0x1, !P0, P6 ;  /* 0xffffffff0000780c */ /* 0x000fe400047c4360 */
[C---:B------:R-:W-:Y:S01]  /*3400*/  ISETP.GE.U32.AND P0, PT, R19.reuse, R86, PT ;  /* 0x000000561300720c */ /* 0x040fe20003f06070 */
[----:B------:R2:W-:Y:S01]  /*3410*/  @P2 STG.E.128 [R10.64], R48 ;  /* 0x000000300a002986 */ /* 0x0005e2000c101d04 */
[----:B------:R-:W-:-:S02]  /*3420*/  ISETP.GT.U32.AND P2, PT, R19, -0x1, PT ;  /* 0xffffffff1300780c */ /* 0x000fc40003f44070 */
[----:B------:R-:W-:Y:S01]  /*3430*/  ISETP.GE.AND.EX P0, PT, R0, R3, PT, P0 ;  /* 0x000000030000720c */ /* 0x000fe20003f06300 */
[C---:B-1----:R-:W-:Y:S01]  /*3440*/  IMAD.SHL.U32 R9, R21.reuse, 0x1000, RZ ;  /* 0x0000100015097824 */ /* 0x042fe200078e00ff */
[----:B------:R-:W-:-:S04]  /*3450*/  SHF.L.U64.HI R13, R21, 0xc, R0 ;  /* 0x0000000c150d7819 */ /* 0x000fc80000010200 */
[----:B------:R-:W-:Y:S02]  /*3460*/  LOP3.LUT R9, R9, R4, RZ, 0xfc, !PT ;  /* 0x0000000409097212 */ /* 0x000fe400078efcff */
[----:B------:R-:W-:Y:S02]  /*3470*/  ISETP.GT.AND.EX P2, PT, R0, -0x1, !P0, P2 ;  /* 0xffffffff0000780c */ /* 0x000fe40004744320 */
[----:B------:R-:W-:Y:S02]  /*3480*/  LOP3.LUT R13, R13, R5, RZ, 0xfc, !PT ;  /* 0x000000050d0d7212 */ /* 0x000fe400078efcff */
[----:B------:R-:W-:-:S05]  /*3490*/  IADD3 R8, P0, R6, R9, RZ ;  /* 0x0000000906087210 */ /* 0x000fca0007f1e0ff */
[----:B------:R-:W-:Y:S02]  /*34a0*/  IMAD.X R9, R7, 0x1, R13, P0 ;  /* 0x0000000107097824 */ /* 0x000fe400000e060d */
[----:B------:R-:W1:Y:S01]  /*34b0*/  LDS.128 R12, [R74.X4] ;  /* 0x000000004a0c7984 */ /* 0x000e620000004c00 */
[----:B------:R-:W-:-:S04]  /*34c0*/  LOP3.LUT R85, R85, 0x3c, R2, 0xfe, !PT ;  /* 0x0000003c55557812 */ /* 0x000fc800078efe02 */
[----:B------:R-:W-:-:S04]  /*34d0*/  ISETP.GE.U32.AND P0, PT, R85, R86, PT ;  /* 0x000000565500720c */ /* 0x000fc80003f06070 */
[----:B------:R-:W-:Y:S01]  /*34e0*/  ISETP.GE.AND.EX P0, PT, R0, R3, PT, P0 ;  /* 0x000000030000720c */ /* 0x000fe20003f06300 */
[C---:B------:R-:W-:Y:S01]  /*34f0*/  IMAD.SHL.U32 R3, R23.reuse, 0x1000, RZ ;  /* 0x0000100017037824 */ /* 0x040fe200078e00ff */
[----:B--2---:R-:W-:Y:S02]  /*3500*/  SHF.L.U64.HI R11, R23, 0xc, R0 ;  /* 0x0000000c170b7819 */ /* 0x004fe40000010200 */
[----:B------:R-:W2:Y:S02]  /*3510*/  LDS.128 R20, [R74.X4+0x440] ;  /* 0x000440004a147984 */ /* 0x000ea40000004c00 */
[----:B------:R-:W-:Y:S02]  /*3520*/  LOP3.LUT R3, R3, R4, RZ, 0xfc, !PT ;  /* 0x0000000403037212 */ /* 0x000fe400078efcff */
[----:B------:R-:W-:Y:S01]  /*3530*/  LOP3.LUT R11, R11, R5, RZ, 0xfc, !PT ;  /* 0x000000050b0b7212 */ /* 0x000fe200078efcff */
[----:B-1----:R1:W-:Y:S01]  /*3540*/  @P3 STG.E.128 [R8.64], R12 ;  /* 0x0000000c08003986 */ /* 0x0023e2000c101d04 */
[----:B------:R-:W-:-:S04]  /*3550*/  ISETP.GT.U32.AND P3, PT, R85, -0x1, PT ;  /* 0xffffffff5500780c */ /* 0x000fc80003f64070 */
[----:B------:R-:W-:Y:S02]  /*3560*/  ISETP.GT.AND.EX P0, PT, R0, -0x1, !P0, P3 ;  /* 0xffffffff0000780c */ /* 0x000fe40004704330 */
[----:B------:R-:W-:-:S05]  /*3570*/  IADD3 R2, P3, R6, R3, RZ ;  /* 0x0000000306027210 */ /* 0x000fca0007f7e0ff */
[----:B------:R-:W-:Y:S01]  /*3580*/  IMAD.X R3, R7, 0x1, R11, P3 ;  /* 0x0000000107037824 */ /* 0x000fe200018e060b */
[C---:B------:R-:W-:Y:S01]  /*3590*/  SHF.L.U64.HI R11, R29.reuse, 0xc, R0 ;  /* 0x0000000c1d0b7819 */ /* 0x040fe20000010200 */
[----:B-1----:R-:W-:-:S03]  /*35a0*/  IMAD.SHL.U32 R9, R29, 0x1000, RZ ;  /* 0x000010001d097824 */ /* 0x002fc600078e00ff */
[----:B------:R-:W-:Y:S02]  /*35b0*/  LOP3.LUT R11, R11, R5, RZ, 0xfc, !PT ;  /* 0x000000050b0b7212 */ /* 0x000fe400078efcff */
[----:B------:R-:W-:-:S04]  /*35c0*/  LOP3.LUT R9, R9, R4, RZ, 0xfc, !PT ;  /* 0x0000000409097212 */ /* 0x000fc800078efcff */
[----:B------:R-:W-:-:S05]  /*35d0*/  IADD3 R8, P3, R6, R9, RZ ;  /* 0x0000000906087210 */ /* 0x000fca0007f7e0ff */
[----:B------:R-:W-:Y:S02]  /*35e0*/  IMAD.X R9, R7, 0x1, R11, P3 ;  /* 0x0000000107097824 */ /* 0x000fe400018e060b */
[C---:B------:R-:W-:Y:S01]  /*35f0*/  IMAD.SHL.U32 R11, R31.reuse, 0x1000, RZ ;  /* 0x000010001f0b7824 */ /* 0x040fe200078e00ff */
[--C-:B------:R-:W-:Y:S02]  /*3600*/  SHF.L.U64.HI R13, R31, 0xc, R0.reuse ;  /* 0x0000000c1f0d7819 */ /* 0x100fe40000010200 */
[----:B------:R-:W-:Y:S01]  /*3610*/  SHF.L.U64.HI R15, R25, 0xc, R0 ;  /* 0x0000000c190f7819 */ /* 0x000fe20000010200 */
[----:B------:R-:W-:Y:S01]  /*3620*/  LDS.128 R28, [R74.X4+0xcc0] ;  /* 0x000cc0004a1c7984 */ /* 0x000fe20000004c00 */
[----:B------:R-:W-:Y:S02]  /*3630*/  LOP3.LUT R11, R11, R4, RZ, 0xfc, !PT ;  /* 0x000000040b0b7212 */ /* 0x000fe400078efcff */
[----:B------:R-:W-:Y:S02]  /*3640*/  LOP3.LUT R13, R13, R5, RZ, 0xfc, !PT ;  /* 0x000000050d0d7212 */ /* 0x000fe400078efcff */
[----:B------:R-:W-:-:S05]  /*3650*/  IADD3 R10, P3, R6, R11, RZ ;  /* 0x0000000b060a7210 */ /* 0x000fca0007f7e0ff */
[----:B------:R-:W-:Y:S02]  /*3660*/  IMAD.X R11, R7, 0x1, R13, P3 ;  /* 0x00000001070b7824 */ /* 0x000fe400018e060d */
[----:B------:R-:W-:Y:S01]  /*3670*/  IMAD.SHL.U32 R13, R25, 0x1000, RZ ;  /* 0x00001000190d7824 */ /* 0x000fe200078e00ff */
[----:B------:R-:W-:Y:S01]  /*3680*/  LOP3.LUT R15, R15, R5, RZ, 0xfc, !PT ;  /* 0x000000050f0f7212 */ /* 0x000fe200078efcff */
[----:B------:R-:W1:Y:S03]  /*3690*/  LDS.128 R24, [R74.X4+0x880] ;  /* 0x000880004a187984 */ /* 0x000e660000004c00 */
[----:B------:R-:W-:-:S04]  /*36a0*/  LOP3.LUT R13, R13, R4, RZ, 0xfc, !PT ;  /* 0x000000040d0d7212 */ /* 0x000fc800078efcff */
[----:B------:R-:W-:-:S05]  /*36b0*/  IADD3 R12, P3, R6, R13, RZ ;  /* 0x0000000d060c7210 */ /* 0x000fca0007f7e0ff */
[----:B------:R-:W-:Y:S02]  /*36c0*/  IMAD.X R13, R7, 0x1, R15, P3 ;  /* 0x00000001070d7824 */ /* 0x000fe400018e060f */
[C---:B------:R-:W-:Y:S01]  /*36d0*/  IMAD.SHL.U32 R15, R17.reuse, 0x1000, RZ ;  /* 0x00001000110f7824 */ /* 0x040fe200078e00ff */
[----:B------:R-:W-:-:S04]  /*36e0*/  SHF.L.U64.HI R17, R17, 0xc, R0 ;  /* 0x0000000c11117819 */ /* 0x000fc80000010200 */
[----:B------:R-:W-:Y:S02]  /*36f0*/  LOP3.LUT R15, R15, R4, RZ, 0xfc, !PT ;  /* 0x000000040f0f7212 */ /* 0x000fe400078efcff */
[----:B------:R-:W-:Y:S02]  /*3700*/  LOP3.LUT R17, R17, R5, RZ, 0xfc, !PT ;  /* 0x0000000511117212 */ /* 0x000fe400078efcff */
[----:B------:R-:W-:-:S05]  /*3710*/  IADD3 R14, P3, R6, R15, RZ ;  /* 0x0000000f060e7210 */ /* 0x000fca0007f7e0ff */
[----:B------:R-:W-:Y:S01]  /*3720*/  IMAD.X R15, R7, 0x1, R17, P3 ;  /* 0x00000001070f7824 */ /* 0x000fe200018e0611 */
[----:B------:R-:W-:Y:S01]  /*3730*/  ISETP.NE.AND P3, PT, R16, RZ, PT ;  /* 0x000000ff1000720c */ /* 0x000fe20003f65270 */
[C---:B------:R-:W-:Y:S01]  /*3740*/  IMAD.SHL.U32 R17, R19.reuse, 0x1000, RZ ;  /* 0x0000100013117824 */ /* 0x040fe200078e00ff */
[----:B------:R-:W-:-:S04]  /*3750*/  SHF.L.U64.HI R19, R19, 0xc, R0 ;  /* 0x0000000c13137819 */ /* 0x000fc80000010200 */
[----:B------:R-:W-:Y:S02]  /*3760*/  LOP3.LUT R17, R17, R4, RZ, 0xfc, !PT ;  /* 0x0000000411117212 */ /* 0x000fe400078efcff */
[----:B------:R-:W-:-:S05]  /*3770*/  LOP3.LUT R19, R19, R5, RZ, 0xfc, !PT ;  /* 0x0000000513137212 */ /* 0x000fca00078efcff */
[----:B--2---:R2:W-:Y:S01]  /*3780*/  @P3 STG.E.128 [R2.64], R20 ;  /* 0x0000001402003986 */ /* 0x0045e2000c101d04 */
[----:B------:R-:W-:-:S03]  /*3790*/  IADD3 R16, P3, R6, R17, RZ ;  /* 0x0000001106107210 */ /* 0x000fc60007f7e0ff */
[----:B-1----:R2:W-:Y:S02]  /*37a0*/  @P4 STG.E.128 [R8.64], R24 ;  /* 0x0000001808004986 */ /* 0x0025e4000c101d04 */
[----:B------:R-:W-:Y:S02]  /*37b0*/  IMAD.X R17, R7, 0x1, R19, P3 ;  /* 0x0000000107117824 */ /* 0x000fe400018e0613 */
[----:B------:R2:W-:Y:S04]  /*37c0*/  @P5 STG.E.128 [R10.64], R28 ;  /* 0x0000001c0a005986 */ /* 0x0005e8000c101d04 */
[----:B------:R2:W-:Y:S04]  /*37d0*/  @P1 STG.E.128 [R12.64], R32 ;  /* 0x000000200c001986 */ /* 0x0005e8000c101d04 */
[----:B------:R2:W-:Y:S04]  /*37e0*/  @P6 STG.E.128 [R14.64], R36 ;  /* 0x000000240e006986 */ /* 0x0005e8000c101d04 */
[----:B------:R2:W-:Y:S01]  /*37f0*/  @P2 STG.E.128 [R16.64], R40 ;  /* 0x0000002810002986 */ /* 0x0005e2000c101d04 */
[----:B------:R-:W-:Y:S05]  /*3800*/  @!P0 EXIT ;  /* 0x000000000000894d */ /* 0x000fea0003800000 */
[----:B------:R-:W1:Y:S01]  /*3810*/  LDS.128 R72, [R74.X4+0x1dc0] ;  /* 0x001dc0004a487984 */ /* 0x000e620000004c00 */
[C---:B--2---:R-:W-:Y:S01]  /*3820*/  IMAD.SHL.U32 R3, R85.reuse, 0x1000, RZ ;  /* 0x0000100055037824 */ /* 0x044fe200078e00ff */
[----:B------:R-:W-:-:S04]  /*3830*/  SHF.L.U64.HI R9, R85, 0xc, R0 ;  /* 0x0000000c55097819 */ /* 0x000fc80000010200 */
[----:B------:R-:W-:Y:S02]  /*3840*/  LOP3.LUT R3, R3, R4, RZ, 0xfc, !PT ;  /* 0x0000000403037212 */ /* 0x000fe400078efcff */
[----:B------:R-:W-:Y:S02]  /*3850*/  LOP3.LUT R5, R9, R5, RZ, 0xfc, !PT ;  /* 0x0000000509057212 */ /* 0x000fe400078efcff */
[----:B------:R-:W-:-:S05]  /*3860*/  IADD3 R2, P0, R6, R3, RZ ;  /* 0x0000000306027210 */ /* 0x000fca0007f1e0ff */
[----:B------:R-:W-:-:S05]  /*3870*/  IMAD.X R3, R7, 0x1, R5, P0 ;  /* 0x0000000107037824 */ /* 0x000fca00000e0605 */
[----:B-1----:R-:W-:Y:S01]  /*3880*/  STG.E.128 [R2.64], R72 ;  /* 0x0000004802007986 */ /* 0x002fe2000c101d04 */
[----:B------:R-:W-:Y:S05]  /*3890*/  EXIT ;  /* 0x000000000000794d */ /* 0x000fea0003800000 */
.L_x_0:
[----:B------:R-:W-:-:S00]  /*38a0*/  BRA `(.L_x_0) ;  /* 0xfffffff000007947 */ /* 0x000fc0000383ffff */
[----:B------:R-:W-:-:S00]  /*38b0*/  NOP ;  /* 0x0000000000007918 */ /* 0x000fc00000000000 */
        /* <DEDUP_REMOVED lines=12> */
.L_x_1:


//--------------------- .nv.shared.chunk_scaled_dot_kkt_fwd_kernel --------------------------
	.section	.nv.shared.chunk_scaled_dot_kkt_fwd_kernel,"aw",@nobits
	.align	16
